//
// Generated by NVIDIA NVVM Compiler
//
// Compiler Build ID: CL-36424714
// Cuda compilation tools, release 13.0, V13.0.88
// Based on NVVM 20.0.0
//

.version 9.0
.target sm_100
.address_size 64

	// .globl	_Z7productPfS_S_i

.visible .entry _Z7productPfS_S_i(
	.param .u64 .ptr .align 1 _Z7productPfS_S_i_param_0,
	.param .u64 .ptr .align 1 _Z7productPfS_S_i_param_1,
	.param .u64 .ptr .align 1 _Z7productPfS_S_i_param_2,
	.param .u32 _Z7productPfS_S_i_param_3
)
{
	.reg .pred 	%p<10>;
	.reg .b32 	%r<40>;
	.reg .b32 	%f<67>;
	.reg .b64 	%rd<67>;

	ld.param.u64 	%rd14, [_Z7productPfS_S_i_param_0];
	ld.param.u64 	%rd15, [_Z7productPfS_S_i_param_1];
	ld.param.u32 	%r18, [_Z7productPfS_S_i_param_3];
	cvta.to.global.u64 	%rd1, %rd15;
	cvta.to.global.u64 	%rd2, %rd14;
	mov.u32 	%r19, %ctaid.x;
	mov.u32 	%r20, %ntid.x;
	mov.u32 	%r21, %tid.x;
	mad.lo.s32 	%r1, %r19, %r20, %r21;
	mov.u32 	%r22, %ctaid.y;
	mov.u32 	%r23, %ntid.y;
	mov.u32 	%r24, %tid.y;
	mad.lo.s32 	%r2, %r22, %r23, %r24;
	max.s32 	%r25, %r2, %r1;
	setp.ge.s32 	%p1, %r25, %r18;
	@%p1 bra 	$L__BB0_13;
	mul.lo.s32 	%r3, %r18, %r2;
	and.b32  	%r4, %r18, 7;
	setp.lt.u32 	%p2, %r18, 8;
	mov.f32 	%f66, 0f00000000;
	mov.b32 	%r38, 0;
	@%p2 bra 	$L__BB0_4;
	and.b32  	%r38, %r18, 2147483640;
	neg.s32 	%r36, %r38;
	mul.wide.s32 	%rd16, %r18, 4;
	add.s64 	%rd3, %rd1, %rd16;
	shl.b32 	%r7, %r18, 3;
	mul.wide.s32 	%rd17, %r18, 8;
	add.s64 	%rd4, %rd1, %rd17;
	mul.wide.s32 	%rd18, %r18, 12;
	add.s64 	%rd5, %rd1, %rd18;
	mul.wide.s32 	%rd19, %r18, 16;
	add.s64 	%rd6, %rd1, %rd19;
	mul.wide.s32 	%rd20, %r18, 20;
	add.s64 	%rd7, %rd1, %rd20;
	mul.wide.s32 	%rd21, %r18, 24;
	add.s64 	%rd8, %rd1, %rd21;
	mul.wide.s32 	%rd22, %r18, 28;
	add.s64 	%rd9, %rd1, %rd22;
	mul.wide.u32 	%rd23, %r3, 4;
	add.s64 	%rd24, %rd23, %rd2;
	add.s64 	%rd66, %rd24, 16;
	mov.f32 	%f66, 0f00000000;
	mov.u32 	%r35, %r1;
$L__BB0_3:
	.pragma "nounroll";
	mul.wide.s32 	%rd25, %r35, 4;
	add.s64 	%rd26, %rd3, %rd25;
	add.s64 	%rd27, %rd4, %rd25;
	add.s64 	%rd28, %rd5, %rd25;
	add.s64 	%rd29, %rd6, %rd25;
	add.s64 	%rd30, %rd7, %rd25;
	add.s64 	%rd31, %rd8, %rd25;
	add.s64 	%rd32, %rd9, %rd25;
	add.s64 	%rd33, %rd1, %rd25;
	ld.global.f32 	%f16, [%rd66+-16];
	ld.global.f32 	%f17, [%rd33];
	fma.rn.f32 	%f18, %f16, %f17, %f66;
	ld.global.f32 	%f19, [%rd66+-12];
	ld.global.f32 	%f20, [%rd26];
	fma.rn.f32 	%f21, %f19, %f20, %f18;
	ld.global.f32 	%f22, [%rd66+-8];
	ld.global.f32 	%f23, [%rd27];
	fma.rn.f32 	%f24, %f22, %f23, %f21;
	ld.global.f32 	%f25, [%rd66+-4];
	ld.global.f32 	%f26, [%rd28];
	fma.rn.f32 	%f27, %f25, %f26, %f24;
	ld.global.f32 	%f28, [%rd66];
	ld.global.f32 	%f29, [%rd29];
	fma.rn.f32 	%f30, %f28, %f29, %f27;
	ld.global.f32 	%f31, [%rd66+4];
	ld.global.f32 	%f32, [%rd30];
	fma.rn.f32 	%f33, %f31, %f32, %f30;
	ld.global.f32 	%f34, [%rd66+8];
	ld.global.f32 	%f35, [%rd31];
	fma.rn.f32 	%f36, %f34, %f35, %f33;
	ld.global.f32 	%f37, [%rd66+12];
	ld.global.f32 	%f38, [%rd32];
	fma.rn.f32 	%f66, %f37, %f38, %f36;
	add.s32 	%r36, %r36, 8;
	add.s32 	%r35, %r35, %r7;
	add.s64 	%rd66, %rd66, 32;
	setp.ne.s32 	%p3, %r36, 0;
	@%p3 bra 	$L__BB0_3;
$L__BB0_4:
	setp.eq.s32 	%p4, %r4, 0;
	@%p4 bra 	$L__BB0_12;
	and.b32  	%r13, %r18, 3;
	setp.lt.u32 	%p5, %r4, 4;
	@%p5 bra 	$L__BB0_7;
	add.s32 	%r27, %r38, %r3;
	mul.wide.u32 	%rd34, %r27, 4;
	add.s64 	%rd35, %rd2, %rd34;
	ld.global.f32 	%f40, [%rd35];
	mad.lo.s32 	%r28, %r38, %r18, %r1;
	mul.wide.s32 	%rd36, %r28, 4;
	add.s64 	%rd37, %rd1, %rd36;
	ld.global.f32 	%f41, [%rd37];
	fma.rn.f32 	%f42, %f40, %f41, %f66;
	cvt.u64.u32 	%rd38, %r3;
	cvt.u64.u32 	%rd39, %r38;
	add.s64 	%rd40, %rd39, %rd38;
	shl.b64 	%rd41, %rd40, 2;
	add.s64 	%rd42, %rd2, %rd41;
	ld.global.f32 	%f43, [%rd42+4];
	mul.wide.s32 	%rd43, %r18, 4;
	add.s64 	%rd44, %rd37, %rd43;
	ld.global.f32 	%f44, [%rd44];
	fma.rn.f32 	%f45, %f43, %f44, %f42;
	ld.global.f32 	%f46, [%rd42+8];
	add.s64 	%rd45, %rd44, %rd43;
	ld.global.f32 	%f47, [%rd45];
	fma.rn.f32 	%f48, %f46, %f47, %f45;
	ld.global.f32 	%f49, [%rd42+12];
	add.s64 	%rd46, %rd45, %rd43;
	ld.global.f32 	%f50, [%rd46];
	fma.rn.f32 	%f66, %f49, %f50, %f48;
	add.s32 	%r38, %r38, 4;
$L__BB0_7:
	setp.eq.s32 	%p6, %r13, 0;
	@%p6 bra 	$L__BB0_12;
	setp.eq.s32 	%p7, %r13, 1;
	@%p7 bra 	$L__BB0_10;
	add.s32 	%r29, %r38, %r3;
	mul.wide.u32 	%rd47, %r29, 4;
	add.s64 	%rd48, %rd2, %rd47;
	ld.global.f32 	%f52, [%rd48];
	mad.lo.s32 	%r30, %r38, %r18, %r1;
	mul.wide.s32 	%rd49, %r30, 4;
	add.s64 	%rd50, %rd1, %rd49;
	ld.global.f32 	%f53, [%rd50];
	fma.rn.f32 	%f54, %f52, %f53, %f66;
	cvt.u64.u32 	%rd51, %r3;
	cvt.u64.u32 	%rd52, %r38;
	add.s64 	%rd53, %rd52, %rd51;
	shl.b64 	%rd54, %rd53, 2;
	add.s64 	%rd55, %rd2, %rd54;
	ld.global.f32 	%f55, [%rd55+4];
	mul.wide.s32 	%rd56, %r18, 4;
	add.s64 	%rd57, %rd50, %rd56;
	ld.global.f32 	%f56, [%rd57];
	fma.rn.f32 	%f66, %f55, %f56, %f54;
	add.s32 	%r38, %r38, 2;
$L__BB0_10:
	and.b32  	%r31, %r18, 1;
	setp.eq.b32 	%p8, %r31, 1;
	not.pred 	%p9, %p8;
	@%p9 bra 	$L__BB0_12;
	add.s32 	%r32, %r38, %r3;
	mul.wide.u32 	%rd58, %r32, 4;
	add.s64 	%rd59, %rd2, %rd58;
	ld.global.f32 	%f57, [%rd59];
	mad.lo.s32 	%r33, %r38, %r18, %r1;
	mul.wide.s32 	%rd60, %r33, 4;
	add.s64 	%rd61, %rd1, %rd60;
	ld.global.f32 	%f58, [%rd61];
	fma.rn.f32 	%f66, %f57, %f58, %f66;
$L__BB0_12:
	ld.param.u64 	%rd65, [_Z7productPfS_S_i_param_2];
	add.s32 	%r34, %r3, %r1;
	cvta.to.global.u64 	%rd62, %rd65;
	mul.wide.s32 	%rd63, %r34, 4;
	add.s64 	%rd64, %rd62, %rd63;
	st.global.f32 	[%rd64], %f66;
$L__BB0_13:
	ret;

}
	// .globl	_Z3sumPfS_S_i
.visible .entry _Z3sumPfS_S_i(
	.param .u64 .ptr .align 1 _Z3sumPfS_S_i_param_0,
	.param .u64 .ptr .align 1 _Z3sumPfS_S_i_param_1,
	.param .u64 .ptr .align 1 _Z3sumPfS_S_i_param_2,
	.param .u32 _Z3sumPfS_S_i_param_3
)
{
	.reg .pred 	%p<12>;
	.reg .b32 	%r<32>;
	.reg .b32 	%f<76>;
	.reg .b64 	%rd<47>;

	ld.param.u64 	%rd13, [_Z3sumPfS_S_i_param_0];
	ld.param.u64 	%rd14, [_Z3sumPfS_S_i_param_1];
	ld.param.u64 	%rd15, [_Z3sumPfS_S_i_param_2];
	ld.param.u32 	%r14, [_Z3sumPfS_S_i_param_3];
	cvta.to.global.u64 	%rd1, %rd15;
	cvta.to.global.u64 	%rd2, %rd14;
	cvta.to.global.u64 	%rd3, %rd13;
	mov.u32 	%r15, %ctaid.x;
	mov.u32 	%r16, %ntid.x;
	mov.u32 	%r17, %tid.x;
	mad.lo.s32 	%r18, %r15, %r16, %r17;
	mov.u32 	%r19, %ctaid.y;
	mov.u32 	%r20, %ntid.y;
	mov.u32 	%r21, %tid.y;
	mad.lo.s32 	%r1, %r19, %r20, %r21;
	max.s32 	%r22, %r1, %r18;
	setp.ge.s32 	%p1, %r22, %r14;
	setp.lt.s32 	%p2, %r14, 1;
	or.pred  	%p3, %p1, %p2;
	@%p3 bra 	$L__BB1_12;
	mul.lo.s32 	%r2, %r14, %r1;
	and.b32  	%r3, %r14, 7;
	setp.lt.u32 	%p4, %r14, 8;
	mov.b32 	%r30, 0;
	@%p4 bra 	$L__BB1_4;
	and.b32  	%r30, %r14, 2147483640;
	neg.s32 	%r28, %r30;
	mul.wide.u32 	%rd16, %r2, 4;
	add.s64 	%rd17, %rd16, 16;
	add.s64 	%rd46, %rd1, %rd17;
	add.s64 	%rd45, %rd2, %rd17;
	add.s64 	%rd44, %rd3, %rd17;
$L__BB1_3:
	.pragma "nounroll";
	ld.global.f32 	%f1, [%rd44+-16];
	ld.global.f32 	%f2, [%rd45+-16];
	add.f32 	%f3, %f1, %f2;
	ld.global.f32 	%f4, [%rd46+-16];
	add.f32 	%f5, %f4, %f3;
	st.global.f32 	[%rd46+-16], %f5;
	ld.global.f32 	%f6, [%rd44+-12];
	ld.global.f32 	%f7, [%rd45+-12];
	add.f32 	%f8, %f6, %f7;
	ld.global.f32 	%f9, [%rd46+-12];
	add.f32 	%f10, %f9, %f8;
	st.global.f32 	[%rd46+-12], %f10;
	ld.global.f32 	%f11, [%rd44+-8];
	ld.global.f32 	%f12, [%rd45+-8];
	add.f32 	%f13, %f11, %f12;
	ld.global.f32 	%f14, [%rd46+-8];
	add.f32 	%f15, %f14, %f13;
	st.global.f32 	[%rd46+-8], %f15;
	ld.global.f32 	%f16, [%rd44+-4];
	ld.global.f32 	%f17, [%rd45+-4];
	add.f32 	%f18, %f16, %f17;
	ld.global.f32 	%f19, [%rd46+-4];
	add.f32 	%f20, %f19, %f18;
	st.global.f32 	[%rd46+-4], %f20;
	ld.global.f32 	%f21, [%rd44];
	ld.global.f32 	%f22, [%rd45];
	add.f32 	%f23, %f21, %f22;
	ld.global.f32 	%f24, [%rd46];
	add.f32 	%f25, %f24, %f23;
	st.global.f32 	[%rd46], %f25;
	ld.global.f32 	%f26, [%rd44+4];
	ld.global.f32 	%f27, [%rd45+4];
	add.f32 	%f28, %f26, %f27;
	ld.global.f32 	%f29, [%rd46+4];
	add.f32 	%f30, %f29, %f28;
	st.global.f32 	[%rd46+4], %f30;
	ld.global.f32 	%f31, [%rd44+8];
	ld.global.f32 	%f32, [%rd45+8];
	add.f32 	%f33, %f31, %f32;
	ld.global.f32 	%f34, [%rd46+8];
	add.f32 	%f35, %f34, %f33;
	st.global.f32 	[%rd46+8], %f35;
	ld.global.f32 	%f36, [%rd44+12];
	ld.global.f32 	%f37, [%rd45+12];
	add.f32 	%f38, %f36, %f37;
	ld.global.f32 	%f39, [%rd46+12];
	add.f32 	%f40, %f39, %f38;
	st.global.f32 	[%rd46+12], %f40;
	add.s32 	%r28, %r28, 8;
	add.s64 	%rd46, %rd46, 32;
	add.s64 	%rd45, %rd45, 32;
	add.s64 	%rd44, %rd44, 32;
	setp.ne.s32 	%p5, %r28, 0;
	@%p5 bra 	$L__BB1_3;
$L__BB1_4:
	setp.eq.s32 	%p6, %r3, 0;
	@%p6 bra 	$L__BB1_12;
	and.b32  	%r9, %r14, 3;
	setp.lt.u32 	%p7, %r3, 4;
	@%p7 bra 	$L__BB1_7;
	add.s32 	%r24, %r30, %r2;
	mul.wide.u32 	%rd18, %r24, 4;
	add.s64 	%rd19, %rd3, %rd18;
	ld.global.f32 	%f41, [%rd19];
	add.s64 	%rd20, %rd2, %rd18;
	ld.global.f32 	%f42, [%rd20];
	add.f32 	%f43, %f41, %f42;
	add.s64 	%rd21, %rd1, %rd18;
	ld.global.f32 	%f44, [%rd21];
	add.f32 	%f45, %f44, %f43;
	st.global.f32 	[%rd21], %f45;
	cvt.u64.u32 	%rd22, %r2;
	cvt.u64.u32 	%rd23, %r30;
	add.s64 	%rd24, %rd23, %rd22;
	shl.b64 	%rd25, %rd24, 2;
	add.s64 	%rd26, %rd3, %rd25;
	ld.global.f32 	%f46, [%rd26+4];
	add.s64 	%rd27, %rd2, %rd25;
	ld.global.f32 	%f47, [%rd27+4];
	add.f32 	%f48, %f46, %f47;
	add.s64 	%rd28, %rd1, %rd25;
	ld.global.f32 	%f49, [%rd28+4];
	add.f32 	%f50, %f49, %f48;
	st.global.f32 	[%rd28+4], %f50;
	ld.global.f32 	%f51, [%rd26+8];
	ld.global.f32 	%f52, [%rd27+8];
	add.f32 	%f53, %f51, %f52;
	ld.global.f32 	%f54, [%rd28+8];
	add.f32 	%f55, %f54, %f53;
	st.global.f32 	[%rd28+8], %f55;
	ld.global.f32 	%f56, [%rd26+12];
	ld.global.f32 	%f57, [%rd27+12];
	add.f32 	%f58, %f56, %f57;
	ld.global.f32 	%f59, [%rd28+12];
	add.f32 	%f60, %f59, %f58;
	st.global.f32 	[%rd28+12], %f60;
	add.s32 	%r30, %r30, 4;
$L__BB1_7:
	setp.eq.s32 	%p8, %r9, 0;
	@%p8 bra 	$L__BB1_12;
	setp.eq.s32 	%p9, %r9, 1;
	@%p9 bra 	$L__BB1_10;
	add.s32 	%r25, %r30, %r2;
	mul.wide.u32 	%rd29, %r25, 4;
	add.s64 	%rd30, %rd3, %rd29;
	ld.global.f32 	%f61, [%rd30];
	add.s64 	%rd31, %rd2, %rd29;
	ld.global.f32 	%f62, [%rd31];
	add.f32 	%f63, %f61, %f62;
	add.s64 	%rd32, %rd1, %rd29;
	ld.global.f32 	%f64, [%rd32];
	add.f32 	%f65, %f64, %f63;
	st.global.f32 	[%rd32], %f65;
	cvt.u64.u32 	%rd33, %r2;
	cvt.u64.u32 	%rd34, %r30;
	add.s64 	%rd35, %rd34, %rd33;
	shl.b64 	%rd36, %rd35, 2;
	add.s64 	%rd37, %rd3, %rd36;
	ld.global.f32 	%f66, [%rd37+4];
	add.s64 	%rd38, %rd2, %rd36;
	ld.global.f32 	%f67, [%rd38+4];
	add.f32 	%f68, %f66, %f67;
	add.s64 	%rd39, %rd1, %rd36;
	ld.global.f32 	%f69, [%rd39+4];
	add.f32 	%f70, %f69, %f68;
	st.global.f32 	[%rd39+4], %f70;
	add.s32 	%r30, %r30, 2;
$L__BB1_10:
	and.b32  	%r26, %r14, 1;
	setp.eq.b32 	%p10, %r26, 1;
	not.pred 	%p11, %p10;
	@%p11 bra 	$L__BB1_12;
	add.s32 	%r27, %r30, %r2;
	mul.wide.u32 	%rd40, %r27, 4;
	add.s64 	%rd41, %rd3, %rd40;
	ld.global.f32 	%f71, [%rd41];
	add.s64 	%rd42, %rd2, %rd40;
	ld.global.f32 	%f72, [%rd42];
	add.f32 	%f73, %f71, %f72;
	add.s64 	%rd43, %rd1, %rd40;
	ld.global.f32 	%f74, [%rd43];
	add.f32 	%f75, %f74, %f73;
	st.global.f32 	[%rd43], %f75;
$L__BB1_12:
	ret;

}


// ===== COMPILED SASS (sm_100) =====

	.target	sm_100

	.elftype	@"ET_EXEC"


//--------------------- .note.nv.tkinfo           --------------------------
	.section	.note.nv.tkinfo,"",@"SHT_NOTE"
	.sectionflags	@"SHF_NOTE_NV_TKINFO"
	.tkinfo
        /*0018*/ 	.word	0x00000002
        /*0030*/ 	.string	""
        /*0030*/ 	.string	"ptxas"
        /*0030*/ 	.string	"Cuda compilation tools, release 13.0, V13.0.88"
        /*0030*/ 	.string	"Build cuda_13.0.r13.0/compiler.36424714_0"
        /*0030*/ 	.string	"-arch sm_100 -m 64 "



//--------------------- .note.nv.cuinfo           --------------------------
	.section	.note.nv.cuinfo,"",@"SHT_NOTE"
	.sectionflags	@"SHF_NOTE_NV_CUINFO"
        /*0018*/ 	.short	0x0002
        /*001a*/ 	.short	0x0064
        /*001c*/ 	.short	0x0082
	.zero		2


//--------------------- .nv.info                  --------------------------
	.section	.nv.info,"",@"SHT_CUDA_INFO"
	.align	4


	//----- nvinfo : EIATTR_REGCOUNT
	.align		4
        /*0000*/ 	.byte	0x04, 0x2f
        /*0002*/ 	.short	(.L_1 - .L_0)
	.align		4
.L_0:
        /*0004*/ 	.word	index@(_Z7productPfS_S_i)
        /*0008*/ 	.word	0x0000001e


	//----- nvinfo : EIATTR_FRAME_SIZE
	.align		4
.L_1:
        /*000c*/ 	.byte	0x04, 0x11
        /*000e*/ 	.short	(.L_3 - .L_2)
	.align		4
.L_2:
        /*0010*/ 	.word	index@(_Z7productPfS_S_i)
        /*0014*/ 	.word	0x00000000


	//----- nvinfo : EIATTR_REGCOUNT
	.align		4
.L_3:
        /*0018*/ 	.byte	0x04, 0x2f
        /*001a*/ 	.short	(.L_5 - .L_4)
	.align		4
.L_4:
        /*001c*/ 	.word	index@(_Z3sumPfS_S_i)
        /*0020*/ 	.word	0x00000016


	//----- nvinfo : EIATTR_FRAME_SIZE
	.align		4
.L_5:
        /*0024*/ 	.byte	0x04, 0x11
        /*0026*/ 	.short	(.L_7 - .L_6)
	.align		4
.L_6:
        /*0028*/ 	.word	index@(_Z3sumPfS_S_i)
        /*002c*/ 	.word	0x00000000


	//----- nvinfo : EIATTR_MIN_STACK_SIZE
	.align		4
.L_7:
        /*0030*/ 	.byte	0x04, 0x12
        /*0032*/ 	.short	(.L_9 - .L_8)
	.align		4
.L_8:
        /*0034*/ 	.word	index@(_Z3sumPfS_S_i)
        /*0038*/ 	.word	0x00000000


	//----- nvinfo : EIATTR_MIN_STACK_SIZE
	.align		4
.L_9:
        /*003c*/ 	.byte	0x04, 0x12
        /*003e*/ 	.short	(.L_11 - .L_10)
	.align		4
.L_10:
        /*0040*/ 	.word	index@(_Z7productPfS_S_i)
        /*0044*/ 	.word	0x00000000
.L_11:


//--------------------- .nv.compat                --------------------------
	.section	.nv.compat,"",@"SHT_CUDA_COMPAT_INFO"
	.align	4
        /*0000*/ 	.byte	0x02, 0x09, 0x00, 0x00, 0x02, 0x02, 0x01, 0x00, 0x02, 0x05, 0x05, 0x00, 0x03, 0x07, 0x01, 0x01
        /*0010*/ 	.byte	0x02, 0x03, 0x00, 0x00, 0x02, 0x06, 0x01, 0x00, 0x04, 0x0b, 0x08, 0x00, 0x09, 0x00, 0x00, 0x00
        /*0020*/ 	.byte	0x00, 0x00, 0x00, 0x00


//--------------------- .nv.info._Z3sumPfS_S_i    --------------------------
	.section	.nv.info._Z3sumPfS_S_i,"",@"SHT_CUDA_INFO"
	.sectionflags	@""
	.align	4


	//----- nvinfo : EIATTR_CUDA_API_VERSION
	.align		4
        /*0000*/ 	.byte	0x04, 0x37
        /*0002*/ 	.short	(.L_13 - .L_12)
.L_12:
        /*0004*/ 	.word	0x00000082


	//----- nvinfo : EIATTR_KPARAM_INFO
	.align		4
.L_13:
        /*0008*/ 	.byte	0x04, 0x17
        /*000a*/ 	.short	(.L_15 - .L_14)
.L_14:
        /*000c*/ 	.word	0x00000000
        /*0010*/ 	.short	0x0003
        /*0012*/ 	.short	0x0018
        /*0014*/ 	.byte	0x00, 0xf0, 0x11, 0x00


	//----- nvinfo : EIATTR_KPARAM_INFO
	.align		4
.L_15:
        /*0018*/ 	.byte	0x04, 0x17
        /*001a*/ 	.short	(.L_17 - .L_16)
.L_16:
        /*001c*/ 	.word	0x00000000
        /*0020*/ 	.short	0x0002
        /*0022*/ 	.short	0x0010
        /*0024*/ 	.byte	0x00, 0xf5, 0x21, 0x00


	//----- nvinfo : EIATTR_KPARAM_INFO
	.align		4
.L_17:
        /*0028*/ 	.byte	0x04, 0x17
        /*002a*/ 	.short	(.L_19 - .L_18)
.L_18:
        /*002c*/ 	.word	0x00000000
        /*0030*/ 	.short	0x0001
        /*0032*/ 	.short	0x0008
        /*0034*/ 	.byte	0x00, 0xf5, 0x21, 0x00


	//----- nvinfo : EIATTR_KPARAM_INFO
	.align		4
.L_19:
        /*0038*/ 	.byte	0x04, 0x17
        /*003a*/ 	.short	(.L_21 - .L_20)
.L_20:
        /*003c*/ 	.word	0x00000000
        /*0040*/ 	.short	0x0000
        /*0042*/ 	.short	0x0000
        /*0044*/ 	.byte	0x00, 0xf5, 0x21, 0x00


	//----- nvinfo : EIATTR_SPARSE_MMA_MASK
	.align		4
.L_21:
        /*0048*/ 	.byte	0x03, 0x50
        /*004a*/ 	.short	0x0000


	//----- nvinfo : EIATTR_MAXREG_COUNT
	.align		4
        /*004c*/ 	.byte	0x03, 0x1b
        /*004e*/ 	.short	0x00ff


	//----- nvinfo : EIATTR_MERCURY_ISA_VERSION
	.align		4
        /*0050*/ 	.byte	0x03, 0x5f
        /*0052*/ 	.short	0x0101


	//----- nvinfo : EIATTR_VRC_CTA_INIT_COUNT
	.align		4
        /*0054*/ 	.byte	0x02, 0x4a
	.zero		1
	.zero		1


	//----- nvinfo : EIATTR_EXIT_INSTR_OFFSETS
	.align		4
        /*0058*/ 	.byte	0x04, 0x1c
        /*005a*/ 	.short	(.L_23 - .L_22)


	//   ....[0]....
.L_22:
        /*005c*/ 	.word	0x000000d0


	//   ....[1]....
        /*0060*/ 	.word	0x000005f0


	//   ....[2]....
        /*0064*/ 	.word	0x00000900


	//   ....[3]....
        /*0068*/ 	.word	0x00000b50


	//   ....[4]....
        /*006c*/ 	.word	0x00000c30


	//----- nvinfo : EIATTR_CBANK_PARAM_SIZE
	.align		4
.L_23:
        /*0070*/ 	.byte	0x03, 0x19
        /*0072*/ 	.short	0x001c


	//----- nvinfo : EIATTR_PARAM_CBANK
	.align		4
        /*0074*/ 	.byte	0x04, 0x0a
        /*0076*/ 	.short	(.L_25 - .L_24)
	.align		4
.L_24:
        /*0078*/ 	.word	index@(.nv.constant0._Z3sumPfS_S_i)
        /*007c*/ 	.short	0x0380
        /*007e*/ 	.short	0x001c


	//----- nvinfo : EIATTR_SW_WAR
	.align		4
.L_25:
        /*0080*/ 	.byte	0x04, 0x36
        /*0082*/ 	.short	(.L_27 - .L_26)
.L_26:
        /*0084*/ 	.word	0x00000008
.L_27:


//--------------------- .nv.info._Z7productPfS_S_i --------------------------
	.section	.nv.info._Z7productPfS_S_i,"",@"SHT_CUDA_INFO"
	.sectionflags	@""
	.align	4


	//----- nvinfo : EIATTR_CUDA_API_VERSION
	.align		4
        /*0000*/ 	.byte	0x04, 0x37
        /*0002*/ 	.short	(.L_29 - .L_28)
.L_28:
        /*0004*/ 	.word	0x00000082


	//----- nvinfo : EIATTR_KPARAM_INFO
	.align		4
.L_29:
        /*0008*/ 	.byte	0x04, 0x17
        /*000a*/ 	.short	(.L_31 - .L_30)
.L_30:
        /*000c*/ 	.word	0x00000000
        /*0010*/ 	.short	0x0003
        /*0012*/ 	.short	0x0018
        /*0014*/ 	.byte	0x00, 0xf0, 0x11, 0x00


	//----- nvinfo : EIATTR_KPARAM_INFO
	.align		4
.L_31:
        /*0018*/ 	.byte	0x04, 0x17
        /*001a*/ 	.short	(.L_33 - .L_32)
.L_32:
        /*001c*/ 	.word	0x00000000
        /*0020*/ 	.short	0x0002
        /*0022*/ 	.short	0x0010
        /*0024*/ 	.byte	0x00, 0xf5, 0x21, 0x00


	//----- nvinfo : EIATTR_KPARAM_INFO
	.align		4
.L_33:
        /*0028*/ 	.byte	0x04, 0x17
        /*002a*/ 	.short	(.L_35 - .L_34)
.L_34:
        /*002c*/ 	.word	0x00000000
        /*0030*/ 	.short	0x0001
        /*0032*/ 	.short	0x0008
        /*0034*/ 	.byte	0x00, 0xf5, 0x21, 0x00


	//----- nvinfo : EIATTR_KPARAM_INFO
	.align		4
.L_35:
        /*0038*/ 	.byte	0x04, 0x17
        /*003a*/ 	.short	(.L_37 - .L_36)
.L_36:
        /*003c*/ 	.word	0x00000000
        /*0040*/ 	.short	0x0000
        /*0042*/ 	.short	0x0000
        /*0044*/ 	.byte	0x00, 0xf5, 0x21, 0x00


	//----- nvinfo : EIATTR_SPARSE_MMA_MASK
	.align		4
.L_37:
        /*0048*/ 	.byte	0x03, 0x50
        /*004a*/ 	.short	0x0000


	//----- nvinfo : EIATTR_MAXREG_COUNT
	.align		4
        /*004c*/ 	.byte	0x03, 0x1b
        /*004e*/ 	.short	0x00ff


	//----- nvinfo : EIATTR_MERCURY_ISA_VERSION
	.align		4
        /*0050*/ 	.byte	0x03, 0x5f
        /*0052*/ 	.short	0x0101


	//----- nvinfo : EIATTR_VRC_CTA_INIT_COUNT
	.align		4
        /*0054*/ 	.byte	0x02, 0x4a
	.zero		1
	.zero		1


	//----- nvinfo : EIATTR_EXIT_INSTR_OFFSETS
	.align		4
        /*0058*/ 	.byte	0x04, 0x1c
        /*005a*/ 	.short	(.L_39 - .L_38)


	//   ....[0]....
.L_38:
        /*005c*/ 	.word	0x000000c0


	//   ....[1]....
        /*0060*/ 	.word	0x00000a90


	//----- nvinfo : EIATTR_CBANK_PARAM_SIZE
	.align		4
.L_39:
        /*0064*/ 	.byte	0x03, 0x19
        /*0066*/ 	.short	0x001c


	//----- nvinfo : EIATTR_PARAM_CBANK
	.align		4
        /*0068*/ 	.byte	0x04, 0x0a
        /*006a*/ 	.short	(.L_41 - .L_40)
	.align		4
.L_40:
        /*006c*/ 	.word	index@(.nv.constant0._Z7productPfS_S_i)
        /*0070*/ 	.short	0x0380
        /*0072*/ 	.short	0x001c


	//----- nvinfo : EIATTR_SW_WAR
	.align		4
.L_41:
        /*0074*/ 	.byte	0x04, 0x36
        /*0076*/ 	.short	(.L_43 - .L_42)
.L_42:
        /*0078*/ 	.word	0x00000008
.L_43:


//--------------------- .nv.callgraph             --------------------------
	.section	.nv.callgraph,"",@"SHT_CUDA_CALLGRAPH"
	.align	4
	.sectionentsize	8
	.align		4
        /*0000*/ 	.word	0x00000000
	.align		4
        /*0004*/ 	.word	0xffffffff
	.align		4
        /*0008*/ 	.word	0x00000000
	.align		4
        /*000c*/ 	.word	0xfffffffe
	.align		4
        /*0010*/ 	.word	0x00000000
	.align		4
        /*0014*/ 	.word	0xfffffffd
	.align		4
        /*0018*/ 	.word	0x00000000
	.align		4
        /*001c*/ 	.word	0xfffffffc


//--------------------- .text._Z3sumPfS_S_i       --------------------------
	.section	.text._Z3sumPfS_S_i,"ax",@progbits
	.align	128
        .global         _Z3sumPfS_S_i
        .type           _Z3sumPfS_S_i,@function
        .size           _Z3sumPfS_S_i,(.L_x_10 - _Z3sumPfS_S_i)
        .other          _Z3sumPfS_S_i,@"STO_CUDA_ENTRY STV_DEFAULT"
_Z3sumPfS_S_i:
.text._Z3sumPfS_S_i:
[----:B------:R-:W-:Y:S01]  /*0000*/  LDC R1, c[0x0][0x37c] ;  /* 0x0000df00ff017b82 */ /* 0x000fe20000000800 */
[----:B------:R-:W0:Y:S07]  /*0010*/  S2R R3, SR_TID.X ;  /* 0x0000000000037919 */ /* 0x000e2e0000002100 */
[----:B------:R-:W0:Y:S01]  /*0020*/  S2UR UR4, SR_CTAID.X ;  /* 0x00000000000479c3 */ /* 0x000e220000002500 */
[----:B------:R-:W1:Y:S07]  /*0030*/  S2R R5, SR_TID.Y ;  /* 0x0000000000057919 */ /* 0x000e6e0000002200 */
[----:B------:R-:W0:Y:S08]  /*0040*/  LDC R0, c[0x0][0x360] ;  /* 0x0000d800ff007b82 */ /* 0x000e300000000800 */
[----:B------:R-:W1:Y:S08]  /*0050*/  S2UR UR5, SR_CTAID.Y ;  /* 0x00000000000579c3 */ /* 0x000e700000002600 */
[----:B------:R-:W1:Y:S08]  /*0060*/  LDC R4, c[0x0][0x364] ;  /* 0x0000d900ff047b82 */ /* 0x000e700000000800 */
[----:B------:R-:W2:Y:S01]  /*0070*/  LDC R2, c[0x0][0x398] ;  /* 0x0000e600ff027b82 */ /* 0x000ea20000000800 */
[----:B0-----:R-:W-:-:S02]  /*0080*/  IMAD R0, R0, UR4, R3 ;  /* 0x0000000400007c24 */ /* 0x001fc4000f8e0203 */
[----:B-1----:R-:W-:-:S05]  /*0090*/  IMAD R3, R4, UR5, R5 ;  /* 0x0000000504037c24 */ /* 0x002fca000f8e0205 */
[----:B------:R-:W-:Y:S02]  /*00a0*/  VIMNMX R5, PT, PT, R0, R3, !PT ;  /* 0x0000000300057248 */ /* 0x000fe40007fe0100 */
[----:B--2---:R-:W-:-:S04]  /*00b0*/  ISETP.GE.AND P0, PT, R2, 0x1, PT ;  /* 0x000000010200780c */ /* 0x004fc80003f06270 */
[----:B------:R-:W-:-:S13]  /*00c0*/  ISETP.GE.OR P0, PT, R5, R2, !P0 ;  /* 0x000000020500720c */ /* 0x000fda0004706670 */
[----:B------:R-:W-:Y:S05]  /*00d0*/  @P0 EXIT ;  /* 0x000000000000094d */ /* 0x000fea0003800000 */
[C---:B------:R-:W-:Y:S01]  /*00e0*/  ISETP.GE.U32.AND P1, PT, R2.reuse, 0x8, PT ;  /* 0x000000080200780c */ /* 0x040fe20003f26070 */
[----:B------:R-:W-:Y:S01]  /*00f0*/  IMAD R0, R3, R2, RZ ;  /* 0x0000000203007224 */ /* 0x000fe200078e02ff */
[----:B------:R-:W-:Y:S01]  /*0100*/  LOP3.LUT R16, R2, 0x7, RZ, 0xc0, !PT ;  /* 0x0000000702107812 */ /* 0x000fe200078ec0ff */
[----:B------:R-:W0:Y:S01]  /*0110*/  LDCU.64 UR4, c[0x0][0x358] ;  /* 0x00006b00ff0477ac */ /* 0x000e220008000a00 */
[----:B------:R-:W-:Y:S02]  /*0120*/  HFMA2 R3, -RZ, RZ, 0, 0 ;  /* 0x00000000ff037431 */ /* 0x000fe400000001ff */
[----:B------:R-:W-:-:S07]  /*0130*/  ISETP.NE.AND P0, PT, R16, RZ, PT ;  /* 0x000000ff1000720c */ /* 0x000fce0003f05270 */
[----:B------:R-:W-:Y:S06]  /*0140*/  @!P1 BRA `(.L_x_0) ;  /* 0x0000000400289947 */ /* 0x000fec0003800000 */
[----:B------:R-:W1:Y:S01]  /*0150*/  LDCU.128 UR8, c[0x0][0x380] ;  /* 0x00007000ff0877ac */ /* 0x000e620008000c00 */
[----:B------:R-:W-:Y:S01]  /*0160*/  MOV R5, 0x0 ;  /* 0x0000000000057802 */ /* 0x000fe20000000f00 */
[----:B------:R-:W-:Y:S01]  /*0170*/  IMAD.MOV.U32 R4, RZ, RZ, 0x10 ;  /* 0x00000010ff047424 */ /* 0x000fe200078e00ff */
[----:B------:R-:W-:Y:S01]  /*0180*/  LOP3.LUT R3, R2, 0x7ffffff8, RZ, 0xc0, !PT ;  /* 0x7ffffff802037812 */ /* 0x000fe200078ec0ff */
[----:B------:R-:W2:Y:S02]  /*0190*/  LDCU.64 UR6, c[0x0][0x390] ;  /* 0x00007200ff0677ac */ /* 0x000ea40008000a00 */
[----:B------:R-:W-:-:S04]  /*01a0*/  IMAD.WIDE.U32 R4, R0, 0x4, R4 ;  /* 0x0000000400047825 */ /* 0x000fc800078e0004 */
[----:B------:R-:W-:Y:S01]  /*01b0*/  IMAD.MOV R10, RZ, RZ, -R3 ;  /* 0x000000ffff0a7224 */ /* 0x000fe200078e0a03 */
[C---:B-1----:R-:W-:Y:S02]  /*01c0*/  IADD3 R12, P2, PT, R4.reuse, UR10, RZ ;  /* 0x0000000a040c7c10 */ /* 0x042fe4000ff5e0ff */
[C---:B------:R-:W-:Y:S02]  /*01d0*/  IADD3 R6, P3, PT, R4.reuse, UR8, RZ ;  /* 0x0000000804067c10 */ /* 0x040fe4000ff7e0ff */
[----:B--2---:R-:W-:Y:S02]  /*01e0*/  IADD3 R14, P1, PT, R4, UR6, RZ ;  /* 0x00000006040e7c10 */ /* 0x004fe4000ff3e0ff */
[C---:B------:R-:W-:Y:S02]  /*01f0*/  IADD3.X R13, PT, PT, R5.reuse, UR11, RZ, P2, !PT ;  /* 0x0000000b050d7c10 */ /* 0x040fe400097fe4ff */
[C---:B------:R-:W-:Y:S02]  /*0200*/  IADD3.X R17, PT, PT, R5.reuse, UR7, RZ, P1, !PT ;  /* 0x0000000705117c10 */ /* 0x040fe40008ffe4ff */
[----:B------:R-:W-:-:S07]  /*0210*/  IADD3.X R7, PT, PT, R5, UR9, RZ, P3, !PT ;  /* 0x0000000905077c10 */ /* 0x000fce0009ffe4ff */
.L_x_1:
[----:B------:R-:W-:Y:S01]  /*0220*/  MOV R4, R12 ;  /* 0x0000000c00047202 */ /* 0x000fe20000000f00 */
[----:B------:R-:W-:Y:S01]  /*0230*/  IMAD.MOV.U32 R5, RZ, RZ, R13 ;  /* 0x000000ffff057224 */ /* 0x000fe200078e000d */
[----:B-1----:R-:W-:Y:S01]  /*0240*/  MOV R8, R14 ;  /* 0x0000000e00087202 */ /* 0x002fe20000000f00 */
[----:B------:R-:W-:Y:S01]  /*0250*/  IMAD.MOV.U32 R9, RZ, RZ, R17 ;  /* 0x000000ffff097224 */ /* 0x000fe200078e0011 */
[----:B0-----:R-:W2:Y:S04]  /*0260*/  LDG.E R11, desc[UR4][R6.64+-0x10] ;  /* 0xfffff004060b7981 */ /* 0x001ea8000c1e1900 */
[----:B------:R-:W2:Y:S04]  /*0270*/  LDG.E R12, desc[UR4][R4.64+-0x10] ;  /* 0xfffff004040c7981 */ /* 0x000ea8000c1e1900 */
[----:B------:R-:W3:Y:S04]  /*0280*/  LDG.E R14, desc[UR4][R8.64+-0x10] ;  /* 0xfffff004080e7981 */ /* 0x000ee8000c1e1900 */
[----:B------:R-:W4:Y:S04]  /*0290*/  LDG.E R15, desc[UR4][R8.64+-0xc] ;  /* 0xfffff404080f7981 */ /* 0x000f28000c1e1900 */
[----:B------:R-:W5:Y:S01]  /*02a0*/  LDG.E R17, desc[UR4][R8.64+-0x8] ;  /* 0xfffff80408117981 */ /* 0x000f62000c1e1900 */
[----:B--2---:R-:W-:-:S04]  /*02b0*/  FADD R11, R11, R12 ;  /* 0x0000000c0b0b7221 */ /* 0x004fc80000000000 */
[----:B---3--:R-:W-:Y:S02]  /*02c0*/  FADD R11, R11, R14 ;  /* 0x0000000e0b0b7221 */ /* 0x008fe40000000000 */
[----:B------:R-:W2:Y:S04]  /*02d0*/  LDG.E R14, desc[UR4][R8.64+-0x4] ;  /* 0xfffffc04080e7981 */ /* 0x000ea8000c1e1900 */
[----:B------:R-:W-:Y:S04]  /*02e0*/  STG.E desc[UR4][R8.64+-0x10], R11 ;  /* 0xfffff00b08007986 */ /* 0x000fe8000c101904 */
[----:B------:R-:W3:Y:S04]  /*02f0*/  LDG.E R12, desc[UR4][R6.64+-0xc] ;  /* 0xfffff404060c7981 */ /* 0x000ee8000c1e1900 */
[----:B------:R-:W3:Y:S02]  /*0300*/  LDG.E R13, desc[UR4][R4.64+-0xc] ;  /* 0xfffff404040d7981 */ /* 0x000ee4000c1e1900 */
[----:B---3--:R-:W-:-:S04]  /*0310*/  FADD R12, R12, R13 ;  /* 0x0000000d0c0c7221 */ /* 0x008fc80000000000 */
[----:B----4-:R-:W-:-:S05]  /*0320*/  FADD R15, R12, R15 ;  /* 0x0000000f0c0f7221 */ /* 0x010fca0000000000 */
[----:B------:R0:W-:Y:S04]  /*0330*/  STG.E desc[UR4][R8.64+-0xc], R15 ;  /* 0xfffff40f08007986 */ /* 0x0001e8000c101904 */
[----:B------:R-:W3:Y:S04]  /*0340*/  LDG.E R12, desc[UR4][R6.64+-0x8] ;  /* 0xfffff804060c7981 */ /* 0x000ee8000c1e1900 */
[----:B------:R-:W3:Y:S04]  /*0350*/  LDG.E R13, desc[UR4][R4.64+-0x8] ;  /* 0xfffff804040d7981 */ /* 0x000ee8000c1e1900 */
[----:B0-----:R-:W4:Y:S01]  /*0360*/  LDG.E R15, desc[UR4][R8.64] ;  /* 0x00000004080f7981 */ /* 0x001f22000c1e1900 */
[----:B---3--:R-:W-:-:S04]  /*0370*/  FADD R12, R12, R13 ;  /* 0x0000000d0c0c7221 */ /* 0x008fc80000000000 */
[----:B-----5:R-:W-:-:S05]  /*0380*/  FADD R17, R12, R17 ;  /* 0x000000110c117221 */ /* 0x020fca0000000000 */
[----:B------:R0:W-:Y:S04]  /*0390*/  STG.E desc[UR4][R8.64+-0x8], R17 ;  /* 0xfffff81108007986 */ /* 0x0001e8000c101904 */
[----:B------:R-:W3:Y:S04]  /*03a0*/  LDG.E R11, desc[UR4][R6.64+-0x4] ;  /* 0xfffffc04060b7981 */ /* 0x000ee8000c1e1900 */
[----:B------:R-:W3:Y:S04]  /*03b0*/  LDG.E R12, desc[UR4][R4.64+-0x4] ;  /* 0xfffffc04040c7981 */ /* 0x000ee8000c1e1900 */
[----:B0-----:R-:W5:Y:S01]  /*03c0*/  LDG.E R17, desc[UR4][R8.64+0x4] ;  /* 0x0000040408117981 */ /* 0x001f62000c1e1900 */
[----:B---3--:R-:W-:-:S04]  /*03d0*/  FADD R11, R11, R12 ;  /* 0x0000000c0b0b7221 */ /* 0x008fc80000000000 */
[----:B--2---:R-:W-:Y:S02]  /*03e0*/  FADD R11, R11, R14 ;  /* 0x0000000e0b0b7221 */ /* 0x004fe40000000000 */
        /* <DEDUP_REMOVED lines=14> */
[----:B------:R-:W3:Y:S02]  /*04d0*/  LDG.E R12, desc[UR4][R4.64+0x8] ;  /* 0x00000804040c7981 */ /* 0x000ee4000c1e1900 */
[----:B---3--:R-:W-:-:S04]  /*04e0*/  FADD R11, R11, R12 ;  /* 0x0000000c0b0b7221 */ /* 0x008fc80000000000 */
[----:B--2---:R-:W-:-:S05]  /*04f0*/  FADD R11, R11, R14 ;  /* 0x0000000e0b0b7221 */ /* 0x004fca0000000000 */
[----:B------:R1:W-:Y:S04]  /*0500*/  STG.E desc[UR4][R8.64+0x8], R11 ;  /* 0x0000080b08007986 */ /* 0x0003e8000c101904 */
[----:B------:R2:W3:Y:S04]  /*0510*/  LDG.E R12, desc[UR4][R6.64+0xc] ;  /* 0x00000c04060c7981 */ /* 0x0004e8000c1e1900 */
[----:B------:R-:W3:Y:S01]  /*0520*/  LDG.E R13, desc[UR4][R4.64+0xc] ;  /* 0x00000c04040d7981 */ /* 0x000ee2000c1e1900 */
[----:B------:R-:W-:-:S04]  /*0530*/  IADD3 R10, PT, PT, R10, 0x8, RZ ;  /* 0x000000080a0a7810 */ /* 0x000fc80007ffe0ff */
[----:B------:R-:W-:Y:S02]  /*0540*/  ISETP.NE.AND P1, PT, R10, RZ, PT ;  /* 0x000000ff0a00720c */ /* 0x000fe40003f25270 */
[----:B------:R-:W-:Y:S02]  /*0550*/  IADD3 R14, P2, PT, R8, 0x20, RZ ;  /* 0x00000020080e7810 */ /* 0x000fe40007f5e0ff */
[----:B--2---:R-:W-:-:S03]  /*0560*/  IADD3 R6, P4, PT, R6, 0x20, RZ ;  /* 0x0000002006067810 */ /* 0x004fc60007f9e0ff */
[----:B0-----:R-:W-:Y:S01]  /*0570*/  IMAD.X R17, RZ, RZ, R9, P2 ;  /* 0x000000ffff117224 */ /* 0x001fe200010e0609 */
[----:B------:R-:W-:Y:S01]  /*0580*/  IADD3.X R7, PT, PT, RZ, R7, RZ, P4, !PT ;  /* 0x00000007ff077210 */ /* 0x000fe200027fe4ff */
[----:B---3--:R-:W-:-:S04]  /*0590*/  FADD R12, R12, R13 ;  /* 0x0000000d0c0c7221 */ /* 0x008fc80000000000 */
[----:B----4-:R-:W-:Y:S01]  /*05a0*/  FADD R15, R12, R15 ;  /* 0x0000000f0c0f7221 */ /* 0x010fe20000000000 */
[----:B------:R-:W-:-:S04]  /*05b0*/  IADD3 R12, P3, PT, R4, 0x20, RZ ;  /* 0x00000020040c7810 */ /* 0x000fc80007f7e0ff */
[----:B------:R1:W-:Y:S01]  /*05c0*/  STG.E desc[UR4][R8.64+0xc], R15 ;  /* 0x00000c0f08007986 */ /* 0x0003e2000c101904 */
[----:B------:R-:W-:Y:S01]  /*05d0*/  IADD3.X R13, PT, PT, RZ, R5, RZ, P3, !PT ;  /* 0x00000005ff0d7210 */ /* 0x000fe20001ffe4ff */
[----:B------:R-:W-:Y:S07]  /*05e0*/  @P1 BRA `(.L_x_1) ;  /* 0xfffffffc000c1947 */ /* 0x000fee000383ffff */
.L_x_0:
[----:B0-----:R-:W-:Y:S05]  /*05f0*/  @!P0 EXIT ;  /* 0x000000000000894d */ /* 0x001fea0003800000 */
[----:B------:R-:W-:Y:S02]  /*0600*/  ISETP.GE.U32.AND P1, PT, R16, 0x4, PT ;  /* 0x000000041000780c */ /* 0x000fe40003f26070 */
[----:B------:R-:W-:-:S04]  /*0610*/  LOP3.LUT R14, R2, 0x3, RZ, 0xc0, !PT ;  /* 0x00000003020e7812 */ /* 0x000fc800078ec0ff */
[----:B------:R-:W-:-:S07]  /*0620*/  ISETP.NE.AND P0, PT, R14, RZ, PT ;  /* 0x000000ff0e00720c */ /* 0x000fce0003f05270 */
[----:B------:R-:W-:Y:S06]  /*0630*/  @!P1 BRA `(.L_x_2) ;  /* 0x0000000000b09947 */ /* 0x000fec0003800000 */
[----:B------:R-:W0:Y:S01]  /*0640*/  LDC.64 R6, c[0x0][0x380] ;  /* 0x0000e000ff067b82 */ /* 0x000e220000000a00 */
[----:B-1----:R-:W-:Y:S01]  /*0650*/  IMAD.IADD R9, R0, 0x1, R3 ;  /* 0x0000000100097824 */ /* 0x002fe200078e0203 */
[----:B------:R-:W1:Y:S01]  /*0660*/  LDCU.128 UR8, c[0x0][0x380] ;  /* 0x00007000ff0877ac */ /* 0x000e620008000c00 */
[----:B------:R-:W2:Y:S05]  /*0670*/  LDCU.64 UR6, c[0x0][0x390] ;  /* 0x00007200ff0677ac */ /* 0x000eaa0008000a00 */
[----:B------:R-:W3:Y:S08]  /*0680*/  LDC.64 R10, c[0x0][0x388] ;  /* 0x0000e200ff0a7b82 */ /* 0x000ef00000000a00 */
[----:B------:R-:W4:Y:S01]  /*0690*/  LDC.64 R4, c[0x0][0x390] ;  /* 0x0000e400ff047b82 */ /* 0x000f220000000a00 */
[----:B0-----:R-:W-:-:S06]  /*06a0*/  IMAD.WIDE.U32 R6, R9, 0x4, R6 ;  /* 0x0000000409067825 */ /* 0x001fcc00078e0006 */
[----:B------:R-:W5:Y:S01]  /*06b0*/  LDG.E R6, desc[UR4][R6.64] ;  /* 0x0000000406067981 */ /* 0x000f62000c1e1900 */
[----:B---3--:R-:W-:-:S06]  /*06c0*/  IMAD.WIDE.U32 R10, R9, 0x4, R10 ;  /* 0x00000004090a7825 */ /* 0x008fcc00078e000a */
[----:B------:R2:W5:Y:S01]  /*06d0*/  LDG.E R11, desc[UR4][R10.64] ;  /* 0x000000040a0b7981 */ /* 0x000562000c1e1900 */
[----:B----4-:R-:W-:-:S05]  /*06e0*/  IMAD.WIDE.U32 R4, R9, 0x4, R4 ;  /* 0x0000000409047825 */ /* 0x010fca00078e0004 */
[----:B------:R-:W3:Y:S01]  /*06f0*/  LDG.E R12, desc[UR4][R4.64] ;  /* 0x00000004040c7981 */ /* 0x000ee2000c1e1900 */
[----:B------:R-:W-:-:S04]  /*0700*/  IADD3 R16, P1, PT, R0, R3, RZ ;  /* 0x0000000300107210 */ /* 0x000fc80007f3e0ff */
[----:B------:R-:W-:Y:S02]  /*0710*/  IADD3.X R13, PT, PT, RZ, RZ, RZ, P1, !PT ;  /* 0x000000ffff0d7210 */ /* 0x000fe40000ffe4ff */
[C---:B------:R-:W-:Y:S02]  /*0720*/  SHF.L.U32 R15, R16.reuse, 0x2, RZ ;  /* 0x00000002100f7819 */ /* 0x040fe400000006ff */
[----:B------:R-:W-:Y:S02]  /*0730*/  SHF.L.U64.HI R16, R16, 0x2, R13 ;  /* 0x0000000210107819 */ /* 0x000fe4000001020d */
[C---:B-1----:R-:W-:Y:S02]  /*0740*/  IADD3 R8, P1, PT, R15.reuse, UR8, RZ ;  /* 0x000000080f087c10 */ /* 0x042fe4000ff3e0ff */
[C---:B--2---:R-:W-:Y:S01]  /*0750*/  IADD3 R10, P3, PT, R15.reuse, UR6, RZ ;  /* 0x000000060f0a7c10 */ /* 0x044fe2000ff7e0ff */
[----:B-----5:R-:W-:Y:S01]  /*0760*/  FADD R9, R6, R11 ;  /* 0x0000000b06097221 */ /* 0x020fe20000000000 */
[----:B------:R-:W-:-:S04]  /*0770*/  IADD3 R6, P2, PT, R15, UR10, RZ ;  /* 0x0000000a0f067c10 */ /* 0x000fc8000ff5e0ff */
[C---:B------:R-:W-:Y:S01]  /*0780*/  IADD3.X R7, PT, PT, R16.reuse, UR11, RZ, P2, !PT ;  /* 0x0000000b10077c10 */ /* 0x040fe200097fe4ff */
[----:B---3--:R-:W-:Y:S01]  /*0790*/  FADD R13, R9, R12 ;  /* 0x0000000c090d7221 */ /* 0x008fe20000000000 */
[C---:B------:R-:W-:Y:S02]  /*07a0*/  IADD3.X R9, PT, PT, R16.reuse, UR9, RZ, P1, !PT ;  /* 0x0000000910097c10 */ /* 0x040fe40008ffe4ff */
[----:B------:R-:W-:Y:S02]  /*07b0*/  IADD3.X R11, PT, PT, R16, UR7, RZ, P3, !PT ;  /* 0x00000007100b7c10 */ /* 0x000fe40009ffe4ff */
[----:B------:R0:W-:Y:S04]  /*07c0*/  STG.E desc[UR4][R4.64], R13 ;  /* 0x0000000d04007986 */ /* 0x0001e8000c101904 */
[----:B------:R-:W2:Y:S04]  /*07d0*/  LDG.E R12, desc[UR4][R8.64+0x4] ;  /* 0x00000404080c7981 */ /* 0x000ea8000c1e1900 */
[----:B------:R-:W2:Y:S04]  /*07e0*/  LDG.E R15, desc[UR4][R6.64+0x4] ;  /* 0x00000404060f7981 */ /* 0x000ea8000c1e1900 */
[----:B------:R-:W3:Y:S04]  /*07f0*/  LDG.E R17, desc[UR4][R10.64+0x4] ;  /* 0x000004040a117981 */ /* 0x000ee8000c1e1900 */
[----:B------:R-:W4:Y:S04]  /*0800*/  LDG.E R19, desc[UR4][R10.64+0x8] ;  /* 0x000008040a137981 */ /* 0x000f28000c1e1900 */
[----:B0-----:R-:W5:Y:S01]  /*0810*/  LDG.E R13, desc[UR4][R10.64+0xc] ;  /* 0x00000c040a0d7981 */ /* 0x001f62000c1e1900 */
[----:B--2---:R-:W-:-:S04]  /*0820*/  FADD R12, R12, R15 ;  /* 0x0000000f0c0c7221 */ /* 0x004fc80000000000 */
[----:B---3--:R-:W-:-:S05]  /*0830*/  FADD R17, R12, R17 ;  /* 0x000000110c117221 */ /* 0x008fca0000000000 */
[----:B------:R0:W-:Y:S04]  /*0840*/  STG.E desc[UR4][R10.64+0x4], R17 ;  /* 0x000004110a007986 */ /* 0x0001e8000c101904 */
[----:B------:R-:W2:Y:S04]  /*0850*/  LDG.E R12, desc[UR4][R8.64+0x8] ;  /* 0x00000804080c7981 */ /* 0x000ea8000c1e1900 */
[----:B------:R-:W2:Y:S02]  /*0860*/  LDG.E R15, desc[UR4][R6.64+0x8] ;  /* 0x00000804060f7981 */ /* 0x000ea4000c1e1900 */
[----:B--2---:R-:W-:-:S04]  /*0870*/  FADD R12, R12, R15 ;  /* 0x0000000f0c0c7221 */ /* 0x004fc80000000000 */
[----:B----4-:R-:W-:-:S05]  /*0880*/  FADD R19, R12, R19 ;  /* 0x000000130c137221 */ /* 0x010fca0000000000 */
[----:B------:R0:W-:Y:S04]  /*0890*/  STG.E desc[UR4][R10.64+0x8], R19 ;  /* 0x000008130a007986 */ /* 0x0001e8000c101904 */
[----:B------:R-:W2:Y:S04]  /*08a0*/  LDG.E R4, desc[UR4][R8.64+0xc] ;  /* 0x00000c0408047981 */ /* 0x000ea8000c1e1900 */
[----:B------:R-:W2:Y:S01]  /*08b0*/  LDG.E R5, desc[UR4][R6.64+0xc] ;  /* 0x00000c0406057981 */ /* 0x000ea2000c1e1900 */
[----:B------:R-:W-:Y:S02]  /*08c0*/  VIADD R3, R3, 0x4 ;  /* 0x0000000403037836 */ /* 0x000fe40000000000 */
[----:B--2---:R-:W-:-:S04]  /*08d0*/  FADD R4, R4, R5 ;  /* 0x0000000504047221 */ /* 0x004fc80000000000 */
[----:B-----5:R-:W-:-:S05]  /*08e0*/  FADD R13, R4, R13 ;  /* 0x0000000d040d7221 */ /* 0x020fca0000000000 */
[----:B------:R0:W-:Y:S02]  /*08f0*/  STG.E desc[UR4][R10.64+0xc], R13 ;  /* 0x00000c0d0a007986 */ /* 0x0001e4000c101904 */
.L_x_2:
[----:B------:R-:W-:Y:S05]  /*0900*/  @!P0 EXIT ;  /* 0x000000000000894d */ /* 0x000fea0003800000 */
[----:B------:R-:W-:Y:S02]  /*0910*/  ISETP.NE.AND P1, PT, R14, 0x1, PT ;  /* 0x000000010e00780c */ /* 0x000fe40003f25270 */
[----:B------:R-:W-:-:S04]  /*0920*/  LOP3.LUT R2, R2, 0x1, RZ, 0xc0, !PT ;  /* 0x0000000102027812 */ /* 0x000fc800078ec0ff */
[----:B------:R-:W-:-:S07]  /*0930*/  ISETP.NE.U32.AND P0, PT, R2, 0x1, PT ;  /* 0x000000010200780c */ /* 0x000fce0003f05070 */
[----:B------:R-:W-:Y:S06]  /*0940*/  @!P1 BRA `(.L_x_3) ;  /* 0x0000000000809947 */ /* 0x000fec0003800000 */
[----:B------:R-:W2:Y:S01]  /*0950*/  LDC.64 R4, c[0x0][0x380] ;  /* 0x0000e000ff047b82 */ /* 0x000ea20000000a00 */
[----:B0-----:R-:W-:Y:S01]  /*0960*/  IADD3 R13, PT, PT, R0, R3, RZ ;  /* 0x00000003000d7210 */ /* 0x001fe20007ffe0ff */
[----:B------:R-:W0:Y:S01]  /*0970*/  LDCU.128 UR8, c[0x0][0x380] ;  /* 0x00007000ff0877ac */ /* 0x000e220008000c00 */
[----:B------:R-:W3:Y:S05]  /*0980*/  LDCU.64 UR6, c[0x0][0x390] ;  /* 0x00007200ff0677ac */ /* 0x000eea0008000a00 */
[----:B-1----:R-:W1:Y:S08]  /*0990*/  LDC.64 R8, c[0x0][0x388] ;  /* 0x0000e200ff087b82 */ /* 0x002e700000000a00 */
[----:B------:R-:W4:Y:S01]  /*09a0*/  LDC.64 R10, c[0x0][0x390] ;  /* 0x0000e400ff0a7b82 */ /* 0x000f220000000a00 */
[----:B--2---:R-:W-:-:S06]  /*09b0*/  IMAD.WIDE.U32 R6, R13, 0x4, R4 ;  /* 0x000000040d067825 */ /* 0x004fcc00078e0004 */
[----:B------:R-:W2:Y:S01]  /*09c0*/  LDG.E R6, desc[UR4][R6.64] ;  /* 0x0000000406067981 */ /* 0x000ea2000c1e1900 */
[----:B-1----:R-:W-:-:S06]  /*09d0*/  IMAD.WIDE.U32 R8, R13, 0x4, R8 ;  /* 0x000000040d087825 */ /* 0x002fcc00078e0008 */
[----:B------:R3:W2:Y:S01]  /*09e0*/  LDG.E R9, desc[UR4][R8.64] ;  /* 0x0000000408097981 */ /* 0x0006a2000c1e1900 */
[----:B----4-:R-:W-:-:S05]  /*09f0*/  IMAD.WIDE.U32 R4, R13, 0x4, R10 ;  /* 0x000000040d047825 */ /* 0x010fca00078e000a */
[----:B------:R-:W4:Y:S01]  /*0a00*/  LDG.E R11, desc[UR4][R4.64] ;  /* 0x00000004040b7981 */ /* 0x000f22000c1e1900 */
[----:B------:R-:W-:-:S04]  /*0a10*/  IADD3 R10, P1, PT, R0, R3, RZ ;  /* 0x00000003000a7210 */ /* 0x000fc80007f3e0ff */
[----:B------:R-:W-:Y:S01]  /*0a20*/  IADD3.X R13, PT, PT, RZ, RZ, RZ, P1, !PT ;  /* 0x000000ffff0d7210 */ /* 0x000fe20000ffe4ff */
[----:B------:R-:W-:-:S03]  /*0a30*/  IMAD.SHL.U32 R14, R10, 0x4, RZ ;  /* 0x000000040a0e7824 */ /* 0x000fc600078e00ff */
[----:B------:R-:W-:Y:S02]  /*0a40*/  SHF.L.U64.HI R12, R10, 0x2, R13 ;  /* 0x000000020a0c7819 */ /* 0x000fe4000001020d */
[C---:B0-----:R-:W-:Y:S02]  /*0a50*/  IADD3 R10, P1, PT, R14.reuse, UR8, RZ ;  /* 0x000000080e0a7c10 */ /* 0x041fe4000ff3e0ff */
[----:B---3--:R-:W-:Y:S01]  /*0a60*/  IADD3 R8, P3, PT, R14, UR6, RZ ;  /* 0x000000060e087c10 */ /* 0x008fe2000ff7e0ff */
[----:B--2---:R-:W-:Y:S01]  /*0a70*/  FADD R2, R6, R9 ;  /* 0x0000000906027221 */ /* 0x004fe20000000000 */
[----:B------:R-:W-:-:S04]  /*0a80*/  IADD3 R6, P2, PT, R14, UR10, RZ ;  /* 0x0000000a0e067c10 */ /* 0x000fc8000ff5e0ff */
[----:B------:R-:W-:Y:S01]  /*0a90*/  IADD3.X R7, PT, PT, R12, UR11, RZ, P2, !PT ;  /* 0x0000000b0c077c10 */ /* 0x000fe200097fe4ff */
[----:B----4-:R-:W-:Y:S01]  /*0aa0*/  FADD R13, R2, R11 ;  /* 0x0000000b020d7221 */ /* 0x010fe20000000000 */
[C---:B------:R-:W-:Y:S02]  /*0ab0*/  IADD3.X R11, PT, PT, R12.reuse, UR9, RZ, P1, !PT ;  /* 0x000000090c0b7c10 */ /* 0x040fe40008ffe4ff */
[----:B------:R-:W-:Y:S02]  /*0ac0*/  IADD3.X R9, PT, PT, R12, UR7, RZ, P3, !PT ;  /* 0x000000070c097c10 */ /* 0x000fe40009ffe4ff */
[----:B------:R2:W-:Y:S04]  /*0ad0*/  STG.E desc[UR4][R4.64], R13 ;  /* 0x0000000d04007986 */ /* 0x0005e8000c101904 */
[----:B------:R-:W3:Y:S04]  /*0ae0*/  LDG.E R10, desc[UR4][R10.64+0x4] ;  /* 0x000004040a0a7981 */ /* 0x000ee8000c1e1900 */
[----:B------:R-:W3:Y:S04]  /*0af0*/  LDG.E R7, desc[UR4][R6.64+0x4] ;  /* 0x0000040406077981 */ /* 0x000ee8000c1e1900 */
[----:B------:R-:W4:Y:S01]  /*0b00*/  LDG.E R15, desc[UR4][R8.64+0x4] ;  /* 0x00000404080f7981 */ /* 0x000f22000c1e1900 */
[----:B------:R-:W-:Y:S01]  /*0b10*/  IADD3 R3, PT, PT, R3, 0x2, RZ ;  /* 0x0000000203037810 */ /* 0x000fe20007ffe0ff */
[----:B---3--:R-:W-:-:S04]  /*0b20*/  FADD R2, R10, R7 ;  /* 0x000000070a027221 */ /* 0x008fc80000000000 */
[----:B----4-:R-:W-:-:S05]  /*0b30*/  FADD R15, R2, R15 ;  /* 0x0000000f020f7221 */ /* 0x010fca0000000000 */
[----:B------:R2:W-:Y:S02]  /*0b40*/  STG.E desc[UR4][R8.64+0x4], R15 ;  /* 0x0000040f08007986 */ /* 0x0005e4000c101904 */
.L_x_3:
[----:B------:R-:W-:Y:S05]  /*0b50*/  @P0 EXIT ;  /* 0x000000000000094d */ /* 0x000fea0003800000 */
[----:B--2---:R-:W2:Y:S01]  /*0b60*/  LDC.64 R4, c[0x0][0x380] ;  /* 0x0000e000ff047b82 */ /* 0x004ea20000000a00 */
[----:B01----:R-:W-:-:S07]  /*0b70*/  IADD3 R11, PT, PT, R0, R3, RZ ;  /* 0x00000003000b7210 */ /* 0x003fce0007ffe0ff */
[----:B------:R-:W0:Y:S08]  /*0b80*/  LDC.64 R6, c[0x0][0x388] ;  /* 0x0000e200ff067b82 */ /* 0x000e300000000a00 */
[----:B------:R-:W1:Y:S01]  /*0b90*/  LDC.64 R8, c[0x0][0x390] ;  /* 0x0000e400ff087b82 */ /* 0x000e620000000a00 */
[----:B--2---:R-:W-:-:S06]  /*0ba0*/  IMAD.WIDE.U32 R2, R11, 0x4, R4 ;  /* 0x000000040b027825 */ /* 0x004fcc00078e0004 */
[----:B------:R-:W2:Y:S01]  /*0bb0*/  LDG.E R2, desc[UR4][R2.64] ;  /* 0x0000000402027981 */ /* 0x000ea2000c1e1900 */
[----:B0-----:R-:W-:-:S06]  /*0bc0*/  IMAD.WIDE.U32 R4, R11, 0x4, R6 ;  /* 0x000000040b047825 */ /* 0x001fcc00078e0006 */
[----:B------:R-:W2:Y:S01]  /*0bd0*/  LDG.E R5, desc[UR4][R4.64] ;  /* 0x0000000404057981 */ /* 0x000ea2000c1e1900 */
[----:B-1----:R-:W-:-:S05]  /*0be0*/  IMAD.WIDE.U32 R6, R11, 0x4, R8 ;  /* 0x000000040b067825 */ /* 0x002fca00078e0008 */
[----:B------:R-:W3:Y:S01]  /*0bf0*/  LDG.E R9, desc[UR4][R6.64] ;  /* 0x0000000406097981 */ /* 0x000ee2000c1e1900 */
[----:B--2---:R-:W-:-:S04]  /*0c00*/  FADD R0, R2, R5 ;  /* 0x0000000502007221 */ /* 0x004fc80000000000 */
[----:B---3--:R-:W-:-:S05]  /*0c10*/  FADD R9, R0, R9 ;  /* 0x0000000900097221 */ /* 0x008fca0000000000 */
[----:B------:R-:W-:Y:S01]  /*0c20*/  STG.E desc[UR4][R6.64], R9 ;  /* 0x0000000906007986 */ /* 0x000fe2000c101904 */
[----:B------:R-:W-:Y:S05]  /*0c30*/  EXIT ;  /* 0x000000000000794d */ /* 0x000fea0003800000 */
.L_x_4:
[----:B------:R-:W-:-:S00]  /*0c40*/  BRA `(.L_x_4) ;  /* 0xfffffffc00fc7947 */ /* 0x000fc0000383ffff */
[----:B------:R-:W-:-:S00]  /*0c50*/  NOP ;  /* 0x0000000000007918 */ /* 0x000fc00000000000 */
        /* <DEDUP_REMOVED lines=10> */
.L_x_10:


//--------------------- .text._Z7productPfS_S_i   --------------------------
	.section	.text._Z7productPfS_S_i,"ax",@progbits
	.align	128
        .global         _Z7productPfS_S_i
        .type           _Z7productPfS_S_i,@function
        .size           _Z7productPfS_S_i,(.L_x_11 - _Z7productPfS_S_i)
        .other          _Z7productPfS_S_i,@"STO_CUDA_ENTRY STV_DEFAULT"
_Z7productPfS_S_i:
.text._Z7productPfS_S_i:
[----:B------:R-:W-:Y:S01]  /*0000*/  LDC R1, c[0x0][0x37c] ;  /* 0x0000df00ff017b82 */ /* 0x000fe20000000800 */
[----:B------:R-:W0:Y:S07]  /*0010*/  S2R R3, SR_TID.X ;  /* 0x0000000000037919 */ /* 0x000e2e0000002100 */
[----:B------:R-:W0:Y:S01]  /*0020*/  LDC R0, c[0x0][0x360] ;  /* 0x0000d800ff007b82 */ /* 0x000e220000000800 */
[----:B------:R-:W1:Y:S01]  /*0030*/  LDCU UR20, c[0x0][0x398] ;  /* 0x00007300ff1477ac */ /* 0x000e620008000800 */
[----:B------:R-:W2:Y:S06]  /*0040*/  S2R R2, SR_TID.Y ;  /* 0x0000000000027919 */ /* 0x000eac0000002200 */
[----:B------:R-:W0:Y:S08]  /*0050*/  S2UR UR4, SR_CTAID.X ;  /* 0x00000000000479c3 */ /* 0x000e300000002500 */
[----:B------:R-:W2:Y:S08]  /*0060*/  S2UR UR5, SR_CTAID.Y ;  /* 0x00000000000579c3 */ /* 0x000eb00000002600 */
[----:B------:R-:W2:Y:S01]  /*0070*/  LDC R13, c[0x0][0x364] ;  /* 0x0000d900ff0d7b82 */ /* 0x000ea20000000800 */
[----:B0-----:R-:W-:-:S02]  /*0080*/  IMAD R0, R0, UR4, R3 ;  /* 0x0000000400007c24 */ /* 0x001fc4000f8e0203 */
[----:B--2---:R-:W-:-:S05]  /*0090*/  IMAD R13, R13, UR5, R2 ;  /* 0x000000050d0d7c24 */ /* 0x004fca000f8e0202 */
[----:B------:R-:W-:-:S04]  /*00a0*/  VIMNMX R2, PT, PT, R0, R13, !PT ;  /* 0x0000000d00027248 */ /* 0x000fc80007fe0100 */
[----:B-1----:R-:W-:-:S13]  /*00b0*/  ISETP.GE.AND P0, PT, R2, UR20, PT ;  /* 0x0000001402007c0c */ /* 0x002fda000bf06270 */
[----:B------:R-:W-:Y:S05]  /*00c0*/  @P0 EXIT ;  /* 0x000000000000094d */ /* 0x000fea0003800000 */
[----:B------:R-:W-:Y:S01]  /*00d0*/  UISETP.GE.U32.AND UP0, UPT, UR20, 0x8, UPT ;  /* 0x000000081400788c */ /* 0x000fe2000bf06070 */
[----:B------:R-:W-:Y:S02]  /*00e0*/  HFMA2 R12, -RZ, RZ, 0, 0 ;  /* 0x00000000ff0c7431 */ /* 0x000fe400000001ff */
[----:B------:R-:W-:Y:S01]  /*00f0*/  IMAD R13, R13, UR20, RZ ;  /* 0x000000140d0d7c24 */ /* 0x000fe2000f8e02ff */
[----:B------:R-:W-:Y:S01]  /*0100*/  UMOV UR4, URZ ;  /* 0x000000ff00047c82 */ /* 0x000fe20008000000 */
[----:B------:R-:W0:Y:S04]  /*0110*/  LDCU.64 UR18, c[0x0][0x358] ;  /* 0x00006b00ff1277ac */ /* 0x000e280008000a00 */
[----:B------:R-:W-:Y:S05]  /*0120*/  BRA.U !UP0, `(.L_x_5) ;  /* 0x0000000508047547 */ /* 0x000fea000b800000 */
[----:B------:R-:W1:Y:S01]  /*0130*/  LDCU.128 UR24, c[0x0][0x380] ;  /* 0x00007000ff1877ac */ /* 0x000e620008000c00 */
[----:B------:R-:W-:Y:S02]  /*0140*/  MOV R12, RZ ;  /* 0x000000ff000c7202 */ /* 0x000fe40000000f00 */
[----:B------:R-:W-:Y:S01]  /*0150*/  MOV R14, R0 ;  /* 0x00000000000e7202 */ /* 0x000fe20000000f00 */
[----:B------:R-:W-:-:S04]  /*0160*/  ULOP3.LUT UR4, UR20, 0x7ffffff8, URZ, 0xc0, !UPT ;  /* 0x7ffffff814047892 */ /* 0x000fc8000f8ec0ff */
[----:B------:R-:W-:Y:S01]  /*0170*/  UIADD3 UR5, UPT, UPT, -UR4, URZ, URZ ;  /* 0x000000ff04057290 */ /* 0x000fe2000fffe1ff */
[----:B-1----:R-:W-:Y:S01]  /*0180*/  MOV R2, UR24 ;  /* 0x0000001800027c02 */ /* 0x002fe20008000f00 */
[----:B------:R-:W-:Y:S01]  /*0190*/  UIMAD.WIDE UR6, UR20, 0x8, UR26 ;  /* 0x00000008140678a5 */ /* 0x000fe2000f8e021a */
[----:B------:R-:W-:Y:S01]  /*01a0*/  MOV R3, UR25 ;  /* 0x0000001900037c02 */ /* 0x000fe20008000f00 */
[----:B------:R-:W-:Y:S02]  /*01b0*/  UIMAD.WIDE UR8, UR20, 0xc, UR26 ;  /* 0x0000000c140878a5 */ /* 0x000fe4000f8e021a */
[----:B------:R-:W-:Y:S01]  /*01c0*/  UIMAD.WIDE UR10, UR20, 0x10, UR26 ;  /* 0x00000010140a78a5 */ /* 0x000fe2000f8e021a */
[----:B------:R-:W-:Y:S01]  /*01d0*/  IMAD.WIDE.U32 R2, R13, 0x4, R2 ;  /* 0x000000040d027825 */ /* 0x000fe200078e0002 */
[----:B------:R-:W-:Y:S02]  /*01e0*/  UIMAD.WIDE UR12, UR20, 0x14, UR26 ;  /* 0x00000014140c78a5 */ /* 0x000fe4000f8e021a */
[----:B------:R-:W-:Y:S01]  /*01f0*/  UIMAD.WIDE UR14, UR20, 0x18, UR26 ;  /* 0x00000018140e78a5 */ /* 0x000fe2000f8e021a */
[----:B------:R-:W-:Y:S01]  /*0200*/  IADD3 R2, P0, PT, R2, 0x10, RZ ;  /* 0x0000001002027810 */ /* 0x000fe20007f1e0ff */
[----:B------:R-:W-:-:S03]  /*0210*/  UIMAD.WIDE UR16, UR20, 0x1c, UR26 ;  /* 0x0000001c141078a5 */ /* 0x000fc6000f8e021a */
[----:B------:R-:W-:-:S09]  /*0220*/  IADD3.X R3, PT, PT, RZ, R3, RZ, P0, !PT ;  /* 0x00000003ff037210 */ /* 0x000fd200007fe4ff */
.L_x_6:
[----:B------:R-:W-:Y:S01]  /*0230*/  UIMAD.WIDE UR22, UR20, 0x4, UR26 ;  /* 0x00000004141678a5 */ /* 0x000fe2000f8e021a */
[----:B------:R-:W-:Y:S02]  /*0240*/  IMAD.MOV.U32 R23, RZ, RZ, 0x4 ;  /* 0x00000004ff177424 */ /* 0x000fe400078e00ff */
[----:B------:R-:W-:Y:S01]  /*0250*/  HFMA2 R11, -RZ, RZ, 0, 2.384185791015625e-07 ;  /* 0x00000004ff0b7431 */ /* 0x000fe200000001ff */
[----:B------:R-:W-:Y:S01]  /*0260*/  MOV R25, 0x4 ;  /* 0x0000000400197802 */ /* 0x000fe20000000f00 */
[----:B0-----:R-:W2:Y:S01]  /*0270*/  LDG.E R21, desc[UR18][R2.64+-0x10] ;  /* 0xfffff01202157981 */ /* 0x001ea2000c1e1900 */
[C---:B------:R-:W-:Y:S01]  /*0280*/  IMAD.WIDE R22, R14.reuse, R23, UR26 ;  /* 0x0000001a0e167e25 */ /* 0x040fe2000f8e0217 */
[----:B------:R-:W-:Y:S02]  /*0290*/  MOV R8, UR22 ;  /* 0x0000001600087c02 */ /* 0x000fe40008000f00 */
[----:B------:R-:W-:Y:S01]  /*02a0*/  MOV R9, UR23 ;  /* 0x0000001700097c02 */ /* 0x000fe20008000f00 */
[----:B------:R-:W3:Y:S02]  /*02b0*/  LDG.E R19, desc[UR18][R2.64+-0xc] ;  /* 0xfffff41202137981 */ /* 0x000ee4000c1e1900 */
[----:B------:R-:W-:-:S02]  /*02c0*/  IMAD.WIDE R8, R14, 0x4, R8 ;  /* 0x000000040e087825 */ /* 0x000fc400078e0208 */
[----:B------:R-:W2:Y:S01]  /*02d0*/  LDG.E R22, desc[UR18][R22.64] ;  /* 0x0000001216167981 */ /* 0x000ea2000c1e1900 */
[----:B------:R-:W-:Y:S01]  /*02e0*/  MOV R5, 0x4 ;  /* 0x0000000400057802 */ /* 0x000fe20000000f00 */
[C---:B------:R-:W-:Y:S02]  /*02f0*/  IMAD.WIDE R24, R14.reuse, R25, UR6 ;  /* 0x000000060e187e25 */ /* 0x040fe4000f8e0219 */
[----:B------:R0:W3:Y:S02]  /*0300*/  LDG.E R20, desc[UR18][R8.64] ;  /* 0x0000001208147981 */ /* 0x0000e4000c1e1900 */
[----:B------:R-:W-:Y:S02]  /*0310*/  IMAD.WIDE R10, R14, R11, UR8 ;  /* 0x000000080e0a7e25 */ /* 0x000fe4000f8e020b */
[----:B------:R-:W4:Y:S04]  /*0320*/  LDG.E R18, desc[UR18][R24.64] ;  /* 0x0000001218127981 */ /* 0x000f28000c1e1900 */
[----:B------:R-:W4:Y:S01]  /*0330*/  LDG.E R17, desc[UR18][R2.64+-0x8] ;  /* 0xfffff81202117981 */ /* 0x000f22000c1e1900 */
[----:B0-----:R-:W-:-:S02]  /*0340*/  HFMA2 R9, -RZ, RZ, 0, 2.384185791015625e-07 ;  /* 0x00000004ff097431 */ /* 0x001fc400000001ff */
[----:B------:R-:W-:Y:S01]  /*0350*/  IMAD.MOV.U32 R7, RZ, RZ, 0x4 ;  /* 0x00000004ff077424 */ /* 0x000fe200078e00ff */
[----:B------:R0:W5:Y:S01]  /*0360*/  LDG.E R16, desc[UR18][R10.64] ;  /* 0x000000120a107981 */ /* 0x000162000c1e1900 */
[----:B------:R-:W-:-:S03]  /*0370*/  IMAD.WIDE R4, R14, R5, UR10 ;  /* 0x0000000a0e047e25 */ /* 0x000fc6000f8e0205 */
[----:B------:R-:W5:Y:S01]  /*0380*/  LDG.E R15, desc[UR18][R2.64+-0x4] ;  /* 0xfffffc12020f7981 */ /* 0x000f62000c1e1900 */
[C---:B------:R-:W-:Y:S01]  /*0390*/  IMAD.WIDE R6, R14.reuse, R7, UR12 ;  /* 0x0000000c0e067e25 */ /* 0x040fe2000f8e0207 */
[----:B------:R-:W-:Y:S02]  /*03a0*/  MOV R27, 0x4 ;  /* 0x00000004001b7802 */ /* 0x000fe40000000f00 */
[----:B------:R1:W5:Y:S01]  /*03b0*/  LDG.E R4, desc[UR18][R4.64] ;  /* 0x0000001204047981 */ /* 0x000362000c1e1900 */
[----:B------:R-:W-:-:S03]  /*03c0*/  IMAD.WIDE R8, R14, R9, UR14 ;  /* 0x0000000e0e087e25 */ /* 0x000fc6000f8e0209 */
[----:B------:R-:W5:Y:S01]  /*03d0*/  LDG.E R23, desc[UR18][R2.64] ;  /* 0x0000001202177981 */ /* 0x000f62000c1e1900 */
[----:B0-----:R-:W-:-:S03]  /*03e0*/  IMAD.WIDE R10, R14, R27, UR16 ;  /* 0x000000100e0a7e25 */ /* 0x001fc6000f8e021b */
[----:B------:R-:W5:Y:S04]  /*03f0*/  LDG.E R7, desc[UR18][R6.64] ;  /* 0x0000001206077981 */ /* 0x000f68000c1e1900 */
[----:B------:R-:W5:Y:S04]  /*0400*/  LDG.E R24, desc[UR18][R2.64+0x4] ;  /* 0x0000041202187981 */ /* 0x000f68000c1e1900 */
[----:B------:R-:W5:Y:S04]  /*0410*/  LDG.E R8, desc[UR18][R8.64] ;  /* 0x0000001208087981 */ /* 0x000f68000c1e1900 */
[----:B------:R-:W5:Y:S04]  /*0420*/  LDG.E R25, desc[UR18][R2.64+0x8] ;  /* 0x0000081202197981 */ /* 0x000f68000c1e1900 */
[----:B------:R-:W5:Y:S04]  /*0430*/  LDG.E R10, desc[UR18][R10.64] ;  /* 0x000000120a0a7981 */ /* 0x000f68000c1e1900 */
[----:B------:R0:W5:Y:S01]  /*0440*/  LDG.E R27, desc[UR18][R2.64+0xc] ;  /* 0x00000c12021b7981 */ /* 0x000162000c1e1900 */
[----:B------:R-:W-:-:S04]  /*0450*/  UIADD3 UR5, UPT, UPT, UR5, 0x8, URZ ;  /* 0x0000000805057890 */ /* 0x000fc8000fffe0ff */
[----:B------:R-:W-:Y:S01]  /*0460*/  UISETP.NE.AND UP0, UPT, UR5, URZ, UPT ;  /* 0x000000ff0500728c */ /* 0x000fe2000bf05270 */
[----:B-1----:R-:W-:Y:S02]  /*0470*/  MOV R5, UR20 ;  /* 0x0000001400057c02 */ /* 0x002fe40008000f00 */
[----:B0-----:R-:W-:Y:S02]  /*0480*/  IADD3 R2, P0, PT, R2, 0x20, RZ ;  /* 0x0000002002027810 */ /* 0x001fe40007f1e0ff */
[----:B------:R-:W-:Y:S02]  /*0490*/  LEA R14, R5, R14, 0x3 ;  /* 0x0000000e050e7211 */ /* 0x000fe400078e18ff */
[----:B------:R-:W-:Y:S01]  /*04a0*/  IADD3.X R3, PT, PT, RZ, R3, RZ, P0, !PT ;  /* 0x00000003ff037210 */ /* 0x000fe200007fe4ff */
[----:B--2---:R-:W-:-:S04]  /*04b0*/  FFMA R22, R21, R22, R12 ;  /* 0x0000001615167223 */ /* 0x004fc8000000000c */
[----:B---3--:R-:W-:-:S04]  /*04c0*/  FFMA R20, R19, R20, R22 ;  /* 0x0000001413147223 */ /* 0x008fc80000000016 */
[----:B----4-:R-:W-:-:S04]  /*04d0*/  FFMA R18, R17, R18, R20 ;  /* 0x0000001211127223 */ /* 0x010fc80000000014 */
[----:B-----5:R-:W-:-:S04]  /*04e0*/  FFMA R16, R15, R16, R18 ;  /* 0x000000100f107223 */ /* 0x020fc80000000012 */
[----:B------:R-:W-:-:S04]  /*04f0*/  FFMA R23, R23, R4, R16 ;  /* 0x0000000417177223 */ /* 0x000fc80000000010 */
[----:B------:R-:W-:-:S04]  /*0500*/  FFMA R24, R24, R7, R23 ;  /* 0x0000000718187223 */ /* 0x000fc80000000017 */
[----:B------:R-:W-:-:S04]  /*0510*/  FFMA R8, R25, R8, R24 ;  /* 0x0000000819087223 */ /* 0x000fc80000000018 */
[----:B------:R-:W-:Y:S01]  /*0520*/  FFMA R12, R27, R10, R8 ;  /* 0x0000000a1b0c7223 */ /* 0x000fe20000000008 */
[----:B------:R-:W-:Y:S06]  /*0530*/  BRA.U UP0, `(.L_x_6) ;  /* 0xfffffffd003c7547 */ /* 0x000fec000b83ffff */
.L_x_5:
[----:B------:R-:W-:-:S04]  /*0540*/  ULOP3.LUT UR6, UR20, 0x7, URZ, 0xc0, !UPT ;  /* 0x0000000714067892 */ /* 0x000fc8000f8ec0ff */
[----:B------:R-:W-:-:S09]  /*0550*/  UISETP.NE.AND UP0, UPT, UR6, URZ, UPT ;  /* 0x000000ff0600728c */ /* 0x000fd2000bf05270 */
[----:B------:R-:W-:Y:S05]  /*0560*/  BRA.U !UP0, `(.L_x_7) ;  /* 0x0000000508387547 */ /* 0x000fea000b800000 */
[----:B------:R-:W-:Y:S02]  /*0570*/  UISETP.GE.U32.AND UP0, UPT, UR6, 0x4, UPT ;  /* 0x000000040600788c */ /* 0x000fe4000bf06070 */
[----:B------:R-:W-:-:S04]  /*0580*/  ULOP3.LUT UR5, UR20, 0x3, URZ, 0xc0, !UPT ;  /* 0x0000000314057892 */ /* 0x000fc8000f8ec0ff */
[----:B------:R-:W-:-:S03]  /*0590*/  UISETP.NE.AND UP1, UPT, UR5, URZ, UPT ;  /* 0x000000ff0500728c */ /* 0x000fc6000bf25270 */
[----:B------:R-:W-:Y:S08]  /*05a0*/  BRA.U !UP0, `(.L_x_8) ;  /* 0x00000001087c7547 */ /* 0x000ff0000b800000 */
[----:B------:R-:W1:Y:S01]  /*05b0*/  LDC.64 R6, c[0x0][0x388] ;  /* 0x0000e200ff067b82 */ /* 0x000e620000000a00 */
[----:B------:R-:W2:Y:S01]  /*05c0*/  LDCU.64 UR6, c[0x0][0x380] ;  /* 0x00007000ff0677ac */ /* 0x000ea20008000a00 */
[----:B------:R-:W-:Y:S01]  /*05d0*/  IMAD.U32 R9, RZ, RZ, UR4 ;  /* 0x00000004ff097e24 */ /* 0x000fe2000f8e00ff */
[C---:B------:R-:W-:Y:S02]  /*05e0*/  IADD3 R3, PT, PT, R13.reuse, UR4, RZ ;  /* 0x000000040d037c10 */ /* 0x040fe4000fffe0ff */
[----:B------:R-:W-:Y:S01]  /*05f0*/  IADD3 R10, P0, PT, R13, UR4, RZ ;  /* 0x000000040d0a7c10 */ /* 0x000fe2000ff1e0ff */
[----:B------:R-:W-:Y:S01]  /*0600*/  IMAD R9, R9, UR20, R0 ;  /* 0x0000001409097c24 */ /* 0x000fe2000f8e0200 */
[----:B------:R-:W-:Y:S01]  /*0610*/  MOV R11, UR20 ;  /* 0x00000014000b7c02 */ /* 0x000fe20008000f00 */
[----:B------:R-:W3:Y:S01]  /*0620*/  LDC.64 R4, c[0x0][0x380] ;  /* 0x0000e000ff047b82 */ /* 0x000ee20000000a00 */
[----:B------:R-:W-:Y:S01]  /*0630*/  MOV R15, UR20 ;  /* 0x00000014000f7c02 */ /* 0x000fe20008000f00 */
[----:B-1----:R-:W-:Y:S01]  /*0640*/  IMAD.WIDE R6, R9, 0x4, R6 ;  /* 0x0000000409067825 */ /* 0x002fe200078e0206 */
[----:B------:R-:W-:-:S05]  /*0650*/  MOV R9, UR20 ;  /* 0x0000001400097c02 */ /* 0x000fca0008000f00 */
[----:B------:R-:W-:Y:S02]  /*0660*/  IMAD.WIDE R8, R9, 0x4, R6 ;  /* 0x0000000409087825 */ /* 0x000fe400078e0206 */
[----:B0-----:R-:W4:Y:S02]  /*0670*/  LDG.E R6, desc[UR18][R6.64] ;  /* 0x0000001206067981 */ /* 0x001f24000c1e1900 */
[----:B---3--:R-:W-:Y:S01]  /*0680*/  IMAD.WIDE.U32 R4, R3, 0x4, R4 ;  /* 0x0000000403047825 */ /* 0x008fe200078e0004 */
[----:B------:R-:W-:Y:S01]  /*0690*/  IADD3.X R3, PT, PT, RZ, RZ, RZ, P0, !PT ;  /* 0x000000ffff037210 */ /* 0x000fe200007fe4ff */
[----:B------:R-:W3:Y:S01]  /*06a0*/  LDG.E R17, desc[UR18][R8.64] ;  /* 0x0000001208117981 */ /* 0x000ee2000c1e1900 */
[----:B--2---:R-:W-:-:S03]  /*06b0*/  LEA R2, P0, R10, UR6, 0x2 ;  /* 0x000000060a027c11 */ /* 0x004fc6000f8010ff */
[----:B------:R-:W4:Y:S01]  /*06c0*/  LDG.E R5, desc[UR18][R4.64] ;  /* 0x0000001204057981 */ /* 0x000f22000c1e1900 */
[----:B------:R-:W-:Y:S01]  /*06d0*/  LEA.HI.X R3, R10, UR7, R3, 0x2, P0 ;  /* 0x000000070a037c11 */ /* 0x000fe200080f1403 */
[----:B------:R-:W-:-:S04]  /*06e0*/  IMAD.WIDE R10, R11, 0x4, R8 ;  /* 0x000000040b0a7825 */ /* 0x000fc800078e0208 */
[----:B------:R-:W3:Y:S01]  /*06f0*/  LDG.E R16, desc[UR18][R2.64+0x4] ;  /* 0x0000041202107981 */ /* 0x000ee2000c1e1900 */
[----:B------:R-:W-:-:S03]  /*0700*/  IMAD.WIDE R14, R15, 0x4, R10 ;  /* 0x000000040f0e7825 */ /* 0x000fc600078e020a */
[----:B------:R-:W2:Y:S04]  /*0710*/  LDG.E R19, desc[UR18][R10.64] ;  /* 0x000000120a137981 */ /* 0x000ea8000c1e1900 */
[----:B------:R-:W2:Y:S04]  /*0720*/  LDG.E R18, desc[UR18][R2.64+0x8] ;  /* 0x0000081202127981 */ /* 0x000ea8000c1e1900 */
[----:B------:R-:W5:Y:S04]  /*0730*/  LDG.E R20, desc[UR18][R2.64+0xc] ;  /* 0x00000c1202147981 */ /* 0x000f68000c1e1900 */
[----:B------:R-:W5:Y:S01]  /*0740*/  LDG.E R14, desc[UR18][R14.64] ;  /* 0x000000120e0e7981 */ /* 0x000f62000c1e1900 */
[----:B------:R-:W-:Y:S01]  /*0750*/  UIADD3 UR4, UPT, UPT, UR4, 0x4, URZ ;  /* 0x0000000404047890 */ /* 0x000fe2000fffe0ff */
[----:B----4-:R-:W-:-:S04]  /*0760*/  FFMA R5, R5, R6, R12 ;  /* 0x0000000605057223 */ /* 0x010fc8000000000c */
[----:B---3--:R-:W-:-:S04]  /*0770*/  FFMA R5, R16, R17, R5 ;  /* 0x0000001110057223 */ /* 0x008fc80000000005 */
[----:B--2---:R-:W-:-:S04]  /*0780*/  FFMA R5, R18, R19, R5 ;  /* 0x0000001312057223 */ /* 0x004fc80000000005 */
[----:B-----5:R-:W-:-:S07]  /*0790*/  FFMA R12, R20, R14, R5 ;  /* 0x0000000e140c7223 */ /* 0x020fce0000000005 */
.L_x_8:
[----:B------:R-:W-:Y:S05]  /*07a0*/  BRA.U !UP1, `(.L_x_7) ;  /* 0x0000000109a87547 */ /* 0x000fea000b800000 */
[----:B------:R-:W-:Y:S01]  /*07b0*/  UISETP.NE.AND UP0, UPT, UR5, 0x1, UPT ;  /* 0x000000010500788c */ /* 0x000fe2000bf05270 */
[----:B------:R-:W-:Y:S01]  /*07c0*/  MOV R7, UR4 ;  /* 0x0000000400077c02 */ /* 0x000fe20008000f00 */
[----:B------:R-:W-:Y:S02]  /*07d0*/  ULOP3.LUT UR5, UR20, 0x1, URZ, 0xc0, !UPT ;  /* 0x0000000114057892 */ /* 0x000fe4000f8ec0ff */
[----:B------:R-:W-:Y:S02]  /*07e0*/  MOV R15, UR20 ;  /* 0x00000014000f7c02 */ /* 0x000fe40008000f00 */
[----:B------:R-:W-:Y:S01]  /*07f0*/  UISETP.NE.U32.AND UP1, UPT, UR5, 0x1, UPT ;  /* 0x000000010500788c */ /* 0x000fe2000bf25070 */
[----:B------:R-:W-:-:S04]  /*0800*/  PLOP3.LUT P1, PT, PT, PT, UP0, 0x80, 0x8 ;  /* 0x000000000008781c */ /* 0x000fc80003f2f008 */
[----:B------:R-:W1:Y:S01]  /*0810*/  @UP0 LDCU.128 UR8, c[0x0][0x380] ;  /* 0x00007000ff0807ac */ /* 0x000e620008000c00 */
[----:B------:R-:W-:Y:S01]  /*0820*/  PLOP3.LUT P0, PT, PT, PT, UP1, 0x80, 0x8 ;  /* 0x000000000008781c */ /* 0x000fe20003f0f018 */
[----:B------:R-:W2:Y:S04]  /*0830*/  @UP0 LDCU.64 UR6, c[0x0][0x380] ;  /* 0x00007000ff0607ac */ /* 0x000ea80008000a00 */
[----:B------:R-:W3:Y:S03]  /*0840*/  @!UP1 LDCU.128 UR12, c[0x0][0x380] ;  /* 0x00007000ff0c97ac */ /* 0x000ee60008000c00 */
[C---:B------:R-:W-:Y:S02]  /*0850*/  @P1 IADD3 R3, PT, PT, R13.reuse, UR4, RZ ;  /* 0x000000040d031c10 */ /* 0x040fe4000fffe0ff */
[----:B------:R-:W-:Y:S01]  /*0860*/  @P1 IADD3 R6, P2, PT, R13, UR4, RZ ;  /* 0x000000040d061c10 */ /* 0x000fe2000ff5e0ff */
[----:B------:R-:W-:Y:S01]  /*0870*/  @UP0 UIADD3 UR4, UPT, UPT, UR4, 0x2, URZ ;  /* 0x0000000204040890 */ /* 0x000fe2000fffe0ff */
[----:B-1----:R-:W-:Y:S01]  /*0880*/  MOV R11, UR9 ;  /* 0x00000009000b7c02 */ /* 0x002fe20008000f00 */
[----:B------:R-:W-:Y:S01]  /*0890*/  IMAD.U32 R10, RZ, RZ, UR8 ;  /* 0x00000008ff0a7e24 */ /* 0x000fe2000f8e00ff */
[----:B------:R-:W-:-:S02]  /*08a0*/  MOV R4, UR10 ;  /* 0x0000000a00047c02 */ /* 0x000fc40008000f00 */
[----:B------:R-:W-:Y:S01]  /*08b0*/  MOV R5, UR11 ;  /* 0x0000000b00057c02 */ /* 0x000fe20008000f00 */
[----:B------:R-:W-:-:S04]  /*08c0*/  @P1 IMAD.WIDE.U32 R10, R3, 0x4, R10 ;  /* 0x00000004030a1825 */ /* 0x000fc800078e000a */
[----:B------:R-:W-:Y:S01]  /*08d0*/  @P1 IMAD R3, R7, UR20, R0 ;  /* 0x0000001407031c24 */ /* 0x000fe2000f8e0200 */
[----:B------:R-:W-:Y:S01]  /*08e0*/  @P1 IADD3.X R7, PT, PT, RZ, RZ, RZ, P2, !PT ;  /* 0x000000ffff071210 */ /* 0x000fe200017fe4ff */
[----:B------:R-:W-:Y:S01]  /*08f0*/  IMAD.U32 R19, RZ, RZ, UR4 ;  /* 0x00000004ff137e24 */ /* 0x000fe2000f8e00ff */
[C---:B--2---:R-:W-:Y:S01]  /*0900*/  @P1 LEA R2, P2, R6.reuse, UR6, 0x2 ;  /* 0x0000000606021c11 */ /* 0x044fe2000f8410ff */
[----:B------:R-:W-:Y:S01]  /*0910*/  @P1 IMAD.WIDE R4, R3, 0x4, R4 ;  /* 0x0000000403041825 */ /* 0x000fe200078e0204 */
[----:B------:R-:W-:Y:S01]  /*0920*/  @!P0 IADD3 R17, PT, PT, R13, UR4, RZ ;  /* 0x000000040d118c10 */ /* 0x000fe2000fffe0ff */
[----:B0-----:R-:W2:Y:S01]  /*0930*/  @P1 LDG.E R11, desc[UR18][R10.64] ;  /* 0x000000120a0b1981 */ /* 0x001ea2000c1e1900 */
[----:B------:R-:W-:Y:S01]  /*0940*/  @P1 LEA.HI.X R3, R6, UR7, R7, 0x2, P2 ;  /* 0x0000000706031c11 */ /* 0x000fe200090f1407 */
[----:B------:R-:W-:Y:S01]  /*0950*/  @!P0 IMAD R19, R19, UR20, R0 ;  /* 0x0000001413138c24 */ /* 0x000fe2000f8e0200 */
[----:B---3--:R-:W-:Y:S01]  /*0960*/  MOV R6, UR12 ;  /* 0x0000000c00067c02 */ /* 0x008fe20008000f00 */
[----:B------:R-:W-:Y:S01]  /*0970*/  @P1 IMAD.WIDE R14, R15, 0x4, R4 ;  /* 0x000000040f0e1825 */ /* 0x000fe200078e0204 */
[----:B------:R-:W-:Y:S01]  /*0980*/  MOV R7, UR13 ;  /* 0x0000000d00077c02 */ /* 0x000fe20008000f00 */
[----:B------:R-:W2:Y:S01]  /*0990*/  @P1 LDG.E R4, desc[UR18][R4.64] ;  /* 0x0000001204041981 */ /* 0x000ea2000c1e1900 */
[----:B------:R-:W-:-:S02]  /*09a0*/  MOV R8, UR14 ;  /* 0x0000000e00087c02 */ /* 0x000fc40008000f00 */
[----:B------:R-:W-:Y:S01]  /*09b0*/  MOV R9, UR15 ;  /* 0x0000000f00097c02 */ /* 0x000fe20008000f00 */
[----:B------:R-:W-:Y:S01]  /*09c0*/  @!P0 IMAD.WIDE.U32 R6, R17, 0x4, R6 ;  /* 0x0000000411068825 */ /* 0x000fe200078e0006 */
[----:B------:R-:W3:Y:S03]  /*09d0*/  @P1 LDG.E R14, desc[UR18][R14.64] ;  /* 0x000000120e0e1981 */ /* 0x000ee6000c1e1900 */
[----:B------:R-:W-:Y:S01]  /*09e0*/  @!P0 IMAD.WIDE R8, R19, 0x4, R8 ;  /* 0x0000000413088825 */ /* 0x000fe200078e0208 */
[----:B------:R-:W3:Y:S04]  /*09f0*/  @P1 LDG.E R2, desc[UR18][R2.64+0x4] ;  /* 0x0000041202021981 */ /* 0x000ee8000c1e1900 */
[----:B------:R-:W4:Y:S04]  /*0a00*/  @!P0 LDG.E R7, desc[UR18][R6.64] ;  /* 0x0000001206078981 */ /* 0x000f28000c1e1900 */
[----:B------:R-:W4:Y:S01]  /*0a10*/  @!P0 LDG.E R8, desc[UR18][R8.64] ;  /* 0x0000001208088981 */ /* 0x000f22000c1e1900 */
[----:B--2---:R-:W-:-:S04]  /*0a20*/  @P1 FFMA R11, R11, R4, R12 ;  /* 0x000000040b0b1223 */ /* 0x004fc8000000000c */
[----:B---3--:R-:W-:-:S04]  /*0a30*/  @P1 FFMA R12, R2, R14, R11 ;  /* 0x0000000e020c1223 */ /* 0x008fc8000000000b */
[----:B----4-:R-:W-:-:S07]  /*0a40*/  @!P0 FFMA R12, R7, R8, R12 ;  /* 0x00000008070c8223 */ /* 0x010fce000000000c */
.L_x_7:
[----:B------:R-:W1:Y:S01]  /*0a50*/  LDC.64 R2, c[0x0][0x390] ;  /* 0x0000e400ff027b82 */ /* 0x000e620000000a00 */
[----:B------:R-:W-:-:S05]  /*0a60*/  IADD3 R13, PT, PT, R0, R13, RZ ;  /* 0x0000000d000d7210 */ /* 0x000fca0007ffe0ff */
[----:B-1----:R-:W-:-:S05]  /*0a70*/  IMAD.WIDE R2, R13, 0x4, R2 ;  /* 0x000000040d027825 */ /* 0x002fca00078e0202 */
[----:B0-----:R-:W-:Y:S01]  /*0a80*/  STG.E desc[UR18][R2.64], R12 ;  /* 0x0000000c02007986 */ /* 0x001fe2000c101912 */
[----:B------:R-:W-:Y:S05]  /*0a90*/  EXIT ;  /* 0x000000000000794d */ /* 0x000fea0003800000 */
.L_x_9:
        /* <DEDUP_REMOVED lines=14> */
.L_x_11:


//--------------------- .nv.shared.reserved.0     --------------------------
	.section	.nv.shared.reserved.0,"aw",@nobits
	.weak		__nv_reservedSMEM_offset_0_alias
	.size		__nv_reservedSMEM_offset_0_alias, 0, 64
	.other		__nv_reservedSMEM_offset_0_alias,@"STO_CUDA_RESERVED_SHARED STV_DEFAULT"
__nv_reservedSMEM_offset_0_alias:
	.zero		0
	.zero		64


//--------------------- .nv.constant0._Z3sumPfS_S_i --------------------------
	.section	.nv.constant0._Z3sumPfS_S_i,"a",@progbits
	.sectionflags	@""
	.align	4
.nv.constant0._Z3sumPfS_S_i:
	.zero		924


//--------------------- .nv.constant0._Z7productPfS_S_i --------------------------
	.section	.nv.constant0._Z7productPfS_S_i,"a",@progbits
	.sectionflags	@""
	.align	4
.nv.constant0._Z7productPfS_S_i:
	.zero		924


//--------------------- SYMBOLS --------------------------

	.type		.nv.reservedSmem.offset0,@object
	.size		.nv.reservedSmem.offset0,0x4
